//
// Generated by NVIDIA NVVM Compiler
//
// Compiler Build ID: CL-36424714
// Cuda compilation tools, release 13.0, V13.0.88
// Based on NVVM 20.0.0
//

.version 9.0
.target sm_100
.address_size 64

	// .globl	_Z18setupRandGeneratorPfP17curandStateXORWOW
.global .align 4 .b8 precalc_xorwow_matrix[102400];
.global .align 4 .b8 precalc_xorwow_offset_matrix[102400];
.global .align 4 .b8 mrg32k3aM1[2304];
.global .align 4 .b8 mrg32k3aM2[2304];
.global .align 4 .b8 mrg32k3aM1SubSeq[2016];
.global .align 4 .b8 mrg32k3aM2SubSeq[2016];
.global .align 4 .b8 mrg32k3aM1Seq[2304];
.global .align 4 .b8 mrg32k3aM2Seq[2304];
.const .align 8 .b8 __cr_lgamma_table[72];

.visible .entry _Z18setupRandGeneratorPfP17curandStateXORWOW(
	.param .u64 .ptr .align 1 _Z18setupRandGeneratorPfP17curandStateXORWOW_param_0,
	.param .u64 .ptr .align 1 _Z18setupRandGeneratorPfP17curandStateXORWOW_param_1
)
{
	.reg .pred 	%p<24>;
	.reg .b32 	%r<419>;
	.reg .b32 	%f<2>;
	.reg .b64 	%rd<23>;
	.reg .b64 	%fd<3>;

	ld.param.u64 	%rd8, [_Z18setupRandGeneratorPfP17curandStateXORWOW_param_0];
	ld.param.u64 	%rd9, [_Z18setupRandGeneratorPfP17curandStateXORWOW_param_1];
	cvta.to.global.u64 	%rd10, %rd9;
	cvta.to.global.u64 	%rd11, %rd8;
	mov.u32 	%r182, %ntid.x;
	mov.u32 	%r183, %ctaid.x;
	mov.u32 	%r184, %tid.x;
	mov.u32 	%r185, %ntid.y;
	mov.u32 	%r186, %ctaid.y;
	mov.u32 	%r187, %tid.y;
	mad.lo.s32 	%r188, %r185, %r186, %r187;
	mov.u32 	%r189, %nctaid.x;
	mad.lo.s32 	%r190, %r188, %r189, %r183;
	mad.lo.s32 	%r191, %r190, %r182, %r184;
	cvt.s64.s32 	%rd22, %r191;
	mul.wide.s32 	%rd12, %r191, 4;
	add.s64 	%rd13, %rd11, %rd12;
	ld.global.f32 	%f1, [%rd13];
	cvt.f64.f32 	%fd1, %f1;
	fma.rn.f64 	%fd2, %fd1, 0d41CDCD6500000000, 0d401C000000000000;
	cvt.rzi.u64.f64 	%rd14, %fd2;
	mul.wide.s32 	%rd15, %r191, 48;
	add.s64 	%rd2, %rd10, %rd15;
	cvt.u32.u64 	%r192, %rd14;
	xor.b32  	%r193, %r192, -1429050551;
	mul.lo.s32 	%r194, %r193, 1099087573;
	{ .reg .b32 tmp; mov.b64 {tmp, %r195}, %rd14; }
	xor.b32  	%r196, %r195, -136515619;
	mul.lo.s32 	%r197, %r196, -1703105765;
	add.s32 	%r198, %r194, %r197;
	add.s32 	%r199, %r198, 6615241;
	add.s32 	%r200, %r194, 123456789;
	st.global.v2.u32 	[%rd2], {%r199, %r200};
	xor.b32  	%r201, %r194, 362436069;
	add.s32 	%r202, %r197, 521288629;
	st.global.v2.u32 	[%rd2+8], {%r201, %r202};
	xor.b32  	%r203, %r197, 88675123;
	add.s32 	%r204, %r194, 5783321;
	st.global.v2.u32 	[%rd2+16], {%r203, %r204};
	setp.eq.s32 	%p1, %r191, 0;
	@%p1 bra 	$L__BB0_42;
	mov.b32 	%r325, 0;
$L__BB0_2:
	and.b64  	%rd4, %rd22, 3;
	setp.eq.s64 	%p2, %rd4, 0;
	@%p2 bra 	$L__BB0_41;
	mul.wide.u32 	%rd16, %r325, 3200;
	mov.u64 	%rd17, precalc_xorwow_matrix;
	add.s64 	%rd5, %rd17, %rd16;
	cvt.u32.u64 	%r2, %rd4;
	mov.b32 	%r326, 0;
$L__BB0_4:
	mov.b32 	%r339, 0;
	mov.u32 	%r340, %r339;
	mov.u32 	%r341, %r339;
	mov.u32 	%r342, %r339;
	mov.u32 	%r343, %r339;
	mov.u32 	%r332, %r339;
$L__BB0_5:
	mul.wide.u32 	%rd18, %r332, 4;
	add.s64 	%rd19, %rd2, %rd18;
	ld.global.u32 	%r10, [%rd19+4];
	shl.b32 	%r11, %r332, 5;
	mov.b32 	%r338, 0;
$L__BB0_6:
	.pragma "nounroll";
	shr.u32 	%r209, %r10, %r338;
	and.b32  	%r210, %r209, 1;
	setp.eq.b32 	%p3, %r210, 1;
	not.pred 	%p4, %p3;
	add.s32 	%r211, %r11, %r338;
	mul.lo.s32 	%r212, %r211, 5;
	mul.wide.u32 	%rd20, %r212, 4;
	add.s64 	%rd6, %rd5, %rd20;
	@%p4 bra 	$L__BB0_8;
	ld.global.u32 	%r213, [%rd6];
	xor.b32  	%r343, %r343, %r213;
	ld.global.u32 	%r214, [%rd6+4];
	xor.b32  	%r342, %r342, %r214;
	ld.global.u32 	%r215, [%rd6+8];
	xor.b32  	%r341, %r341, %r215;
	ld.global.u32 	%r216, [%rd6+12];
	xor.b32  	%r340, %r340, %r216;
	ld.global.u32 	%r217, [%rd6+16];
	xor.b32  	%r339, %r339, %r217;
$L__BB0_8:
	and.b32  	%r219, %r209, 2;
	setp.eq.s32 	%p5, %r219, 0;
	@%p5 bra 	$L__BB0_10;
	ld.global.u32 	%r220, [%rd6+20];
	xor.b32  	%r343, %r343, %r220;
	ld.global.u32 	%r221, [%rd6+24];
	xor.b32  	%r342, %r342, %r221;
	ld.global.u32 	%r222, [%rd6+28];
	xor.b32  	%r341, %r341, %r222;
	ld.global.u32 	%r223, [%rd6+32];
	xor.b32  	%r340, %r340, %r223;
	ld.global.u32 	%r224, [%rd6+36];
	xor.b32  	%r339, %r339, %r224;
$L__BB0_10:
	and.b32  	%r226, %r209, 4;
	setp.eq.s32 	%p6, %r226, 0;
	@%p6 bra 	$L__BB0_12;
	ld.global.u32 	%r227, [%rd6+40];
	xor.b32  	%r343, %r343, %r227;
	ld.global.u32 	%r228, [%rd6+44];
	xor.b32  	%r342, %r342, %r228;
	ld.global.u32 	%r229, [%rd6+48];
	xor.b32  	%r341, %r341, %r229;
	ld.global.u32 	%r230, [%rd6+52];
	xor.b32  	%r340, %r340, %r230;
	ld.global.u32 	%r231, [%rd6+56];
	xor.b32  	%r339, %r339, %r231;
$L__BB0_12:
	and.b32  	%r233, %r209, 8;
	setp.eq.s32 	%p7, %r233, 0;
	@%p7 bra 	$L__BB0_14;
	ld.global.u32 	%r234, [%rd6+60];
	xor.b32  	%r343, %r343, %r234;
	ld.global.u32 	%r235, [%rd6+64];
	xor.b32  	%r342, %r342, %r235;
	ld.global.u32 	%r236, [%rd6+68];
	xor.b32  	%r341, %r341, %r236;
	ld.global.u32 	%r237, [%rd6+72];
	xor.b32  	%r340, %r340, %r237;
	ld.global.u32 	%r238, [%rd6+76];
	xor.b32  	%r339, %r339, %r238;
$L__BB0_14:
	and.b32  	%r240, %r209, 16;
	setp.eq.s32 	%p8, %r240, 0;
	@%p8 bra 	$L__BB0_16;
	ld.global.u32 	%r241, [%rd6+80];
	xor.b32  	%r343, %r343, %r241;
	ld.global.u32 	%r242, [%rd6+84];
	xor.b32  	%r342, %r342, %r242;
	ld.global.u32 	%r243, [%rd6+88];
	xor.b32  	%r341, %r341, %r243;
	ld.global.u32 	%r244, [%rd6+92];
	xor.b32  	%r340, %r340, %r244;
	ld.global.u32 	%r245, [%rd6+96];
	xor.b32  	%r339, %r339, %r245;
$L__BB0_16:
	and.b32  	%r247, %r209, 32;
	setp.eq.s32 	%p9, %r247, 0;
	@%p9 bra 	$L__BB0_18;
	ld.global.u32 	%r248, [%rd6+100];
	xor.b32  	%r343, %r343, %r248;
	ld.global.u32 	%r249, [%rd6+104];
	xor.b32  	%r342, %r342, %r249;
	ld.global.u32 	%r250, [%rd6+108];
	xor.b32  	%r341, %r341, %r250;
	ld.global.u32 	%r251, [%rd6+112];
	xor.b32  	%r340, %r340, %r251;
	ld.global.u32 	%r252, [%rd6+116];
	xor.b32  	%r339, %r339, %r252;
$L__BB0_18:
	and.b32  	%r254, %r209, 64;
	setp.eq.s32 	%p10, %r254, 0;
	@%p10 bra 	$L__BB0_20;
	ld.global.u32 	%r255, [%rd6+120];
	xor.b32  	%r343, %r343, %r255;
	ld.global.u32 	%r256, [%rd6+124];
	xor.b32  	%r342, %r342, %r256;
	ld.global.u32 	%r257, [%rd6+128];
	xor.b32  	%r341, %r341, %r257;
	ld.global.u32 	%r258, [%rd6+132];
	xor.b32  	%r340, %r340, %r258;
	ld.global.u32 	%r259, [%rd6+136];
	xor.b32  	%r339, %r339, %r259;
$L__BB0_20:
	and.b32  	%r261, %r209, 128;
	setp.eq.s32 	%p11, %r261, 0;
	@%p11 bra 	$L__BB0_22;
	ld.global.u32 	%r262, [%rd6+140];
	xor.b32  	%r343, %r343, %r262;
	ld.global.u32 	%r263, [%rd6+144];
	xor.b32  	%r342, %r342, %r263;
	ld.global.u32 	%r264, [%rd6+148];
	xor.b32  	%r341, %r341, %r264;
	ld.global.u32 	%r265, [%rd6+152];
	xor.b32  	%r340, %r340, %r265;
	ld.global.u32 	%r266, [%rd6+156];
	xor.b32  	%r339, %r339, %r266;
$L__BB0_22:
	and.b32  	%r268, %r209, 256;
	setp.eq.s32 	%p12, %r268, 0;
	@%p12 bra 	$L__BB0_24;
	ld.global.u32 	%r269, [%rd6+160];
	xor.b32  	%r343, %r343, %r269;
	ld.global.u32 	%r270, [%rd6+164];
	xor.b32  	%r342, %r342, %r270;
	ld.global.u32 	%r271, [%rd6+168];
	xor.b32  	%r341, %r341, %r271;
	ld.global.u32 	%r272, [%rd6+172];
	xor.b32  	%r340, %r340, %r272;
	ld.global.u32 	%r273, [%rd6+176];
	xor.b32  	%r339, %r339, %r273;
$L__BB0_24:
	and.b32  	%r275, %r209, 512;
	setp.eq.s32 	%p13, %r275, 0;
	@%p13 bra 	$L__BB0_26;
	ld.global.u32 	%r276, [%rd6+180];
	xor.b32  	%r343, %r343, %r276;
	ld.global.u32 	%r277, [%rd6+184];
	xor.b32  	%r342, %r342, %r277;
	ld.global.u32 	%r278, [%rd6+188];
	xor.b32  	%r341, %r341, %r278;
	ld.global.u32 	%r279, [%rd6+192];
	xor.b32  	%r340, %r340, %r279;
	ld.global.u32 	%r280, [%rd6+196];
	xor.b32  	%r339, %r339, %r280;
$L__BB0_26:
	and.b32  	%r282, %r209, 1024;
	setp.eq.s32 	%p14, %r282, 0;
	@%p14 bra 	$L__BB0_28;
	ld.global.u32 	%r283, [%rd6+200];
	xor.b32  	%r343, %r343, %r283;
	ld.global.u32 	%r284, [%rd6+204];
	xor.b32  	%r342, %r342, %r284;
	ld.global.u32 	%r285, [%rd6+208];
	xor.b32  	%r341, %r341, %r285;
	ld.global.u32 	%r286, [%rd6+212];
	xor.b32  	%r340, %r340, %r286;
	ld.global.u32 	%r287, [%rd6+216];
	xor.b32  	%r339, %r339, %r287;
$L__BB0_28:
	and.b32  	%r289, %r209, 2048;
	setp.eq.s32 	%p15, %r289, 0;
	@%p15 bra 	$L__BB0_30;
	ld.global.u32 	%r290, [%rd6+220];
	xor.b32  	%r343, %r343, %r290;
	ld.global.u32 	%r291, [%rd6+224];
	xor.b32  	%r342, %r342, %r291;
	ld.global.u32 	%r292, [%rd6+228];
	xor.b32  	%r341, %r341, %r292;
	ld.global.u32 	%r293, [%rd6+232];
	xor.b32  	%r340, %r340, %r293;
	ld.global.u32 	%r294, [%rd6+236];
	xor.b32  	%r339, %r339, %r294;
$L__BB0_30:
	and.b32  	%r296, %r209, 4096;
	setp.eq.s32 	%p16, %r296, 0;
	@%p16 bra 	$L__BB0_32;
	ld.global.u32 	%r297, [%rd6+240];
	xor.b32  	%r343, %r343, %r297;
	ld.global.u32 	%r298, [%rd6+244];
	xor.b32  	%r342, %r342, %r298;
	ld.global.u32 	%r299, [%rd6+248];
	xor.b32  	%r341, %r341, %r299;
	ld.global.u32 	%r300, [%rd6+252];
	xor.b32  	%r340, %r340, %r300;
	ld.global.u32 	%r301, [%rd6+256];
	xor.b32  	%r339, %r339, %r301;
$L__BB0_32:
	and.b32  	%r303, %r209, 8192;
	setp.eq.s32 	%p17, %r303, 0;
	@%p17 bra 	$L__BB0_34;
	ld.global.u32 	%r304, [%rd6+260];
	xor.b32  	%r343, %r343, %r304;
	ld.global.u32 	%r305, [%rd6+264];
	xor.b32  	%r342, %r342, %r305;
	ld.global.u32 	%r306, [%rd6+268];
	xor.b32  	%r341, %r341, %r306;
	ld.global.u32 	%r307, [%rd6+272];
	xor.b32  	%r340, %r340, %r307;
	ld.global.u32 	%r308, [%rd6+276];
	xor.b32  	%r339, %r339, %r308;
$L__BB0_34:
	and.b32  	%r310, %r209, 16384;
	setp.eq.s32 	%p18, %r310, 0;
	@%p18 bra 	$L__BB0_36;
	ld.global.u32 	%r311, [%rd6+280];
	xor.b32  	%r343, %r343, %r311;
	ld.global.u32 	%r312, [%rd6+284];
	xor.b32  	%r342, %r342, %r312;
	ld.global.u32 	%r313, [%rd6+288];
	xor.b32  	%r341, %r341, %r313;
	ld.global.u32 	%r314, [%rd6+292];
	xor.b32  	%r340, %r340, %r314;
	ld.global.u32 	%r315, [%rd6+296];
	xor.b32  	%r339, %r339, %r315;
$L__BB0_36:
	and.b32  	%r317, %r209, 32768;
	setp.eq.s32 	%p19, %r317, 0;
	@%p19 bra 	$L__BB0_38;
	ld.global.u32 	%r318, [%rd6+300];
	xor.b32  	%r343, %r343, %r318;
	ld.global.u32 	%r319, [%rd6+304];
	xor.b32  	%r342, %r342, %r319;
	ld.global.u32 	%r320, [%rd6+308];
	xor.b32  	%r341, %r341, %r320;
	ld.global.u32 	%r321, [%rd6+312];
	xor.b32  	%r340, %r340, %r321;
	ld.global.u32 	%r322, [%rd6+316];
	xor.b32  	%r339, %r339, %r322;
$L__BB0_38:
	add.s32 	%r338, %r338, 16;
	setp.ne.s32 	%p20, %r338, 32;
	@%p20 bra 	$L__BB0_6;
	mad.lo.s32 	%r323, %r332, -31, %r11;
	add.s32 	%r332, %r323, 1;
	setp.ne.s32 	%p21, %r332, 5;
	@%p21 bra 	$L__BB0_5;
	st.global.u32 	[%rd2+4], %r343;
	st.global.u32 	[%rd2+8], %r342;
	st.global.u32 	[%rd2+12], %r341;
	st.global.u32 	[%rd2+16], %r340;
	st.global.u32 	[%rd2+20], %r339;
	add.s32 	%r326, %r326, 1;
	setp.lt.u32 	%p22, %r326, %r2;
	@%p22 bra 	$L__BB0_4;
$L__BB0_41:
	shr.u64 	%rd7, %rd22, 2;
	add.s32 	%r325, %r325, 1;
	setp.gt.u64 	%p23, %rd22, 3;
	mov.u64 	%rd22, %rd7;
	@%p23 bra 	$L__BB0_2;
$L__BB0_42:
	mov.b32 	%r324, 0;
	st.global.v2.u32 	[%rd2+24], {%r324, %r324};
	st.global.u32 	[%rd2+32], %r324;
	mov.b64 	%rd21, 0;
	st.global.u64 	[%rd2+40], %rd21;
	ret;

}
	// .globl	_Z3bfsiPiS_S_S_PbP17curandStateXORWOW
.visible .entry _Z3bfsiPiS_S_S_PbP17curandStateXORWOW(
	.param .u32 _Z3bfsiPiS_S_S_PbP17curandStateXORWOW_param_0,
	.param .u64 .ptr .align 1 _Z3bfsiPiS_S_S_PbP17curandStateXORWOW_param_1,
	.param .u64 .ptr .align 1 _Z3bfsiPiS_S_S_PbP17curandStateXORWOW_param_2,
	.param .u64 .ptr .align 1 _Z3bfsiPiS_S_S_PbP17curandStateXORWOW_param_3,
	.param .u64 .ptr .align 1 _Z3bfsiPiS_S_S_PbP17curandStateXORWOW_param_4,
	.param .u64 .ptr .align 1 _Z3bfsiPiS_S_S_PbP17curandStateXORWOW_param_5,
	.param .u64 .ptr .align 1 _Z3bfsiPiS_S_S_PbP17curandStateXORWOW_param_6
)
{
	.reg .pred 	%p<16>;
	.reg .b16 	%rs<4>;
	.reg .b32 	%r<166>;
	.reg .b32 	%f<4>;
	.reg .b64 	%rd<35>;
	.reg .b64 	%fd<3>;

	ld.param.u64 	%rd9, [_Z3bfsiPiS_S_S_PbP17curandStateXORWOW_param_1];
	ld.param.u64 	%rd10, [_Z3bfsiPiS_S_S_PbP17curandStateXORWOW_param_2];
	ld.param.u64 	%rd11, [_Z3bfsiPiS_S_S_PbP17curandStateXORWOW_param_3];
	ld.param.u64 	%rd12, [_Z3bfsiPiS_S_S_PbP17curandStateXORWOW_param_4];
	ld.param.u64 	%rd13, [_Z3bfsiPiS_S_S_PbP17curandStateXORWOW_param_5];
	ld.param.u64 	%rd14, [_Z3bfsiPiS_S_S_PbP17curandStateXORWOW_param_6];
	cvta.to.global.u64 	%rd1, %rd11;
	cvta.to.global.u64 	%rd2, %rd13;
	cvta.to.global.u64 	%rd3, %rd12;
	cvta.to.global.u64 	%rd15, %rd14;
	mov.u32 	%r80, %ntid.x;
	mov.u32 	%r81, %ctaid.x;
	mov.u32 	%r82, %tid.x;
	mov.u32 	%r83, %ntid.y;
	mov.u32 	%r84, %ctaid.y;
	mov.u32 	%r85, %tid.y;
	mad.lo.s32 	%r86, %r83, %r84, %r85;
	mov.u32 	%r87, %nctaid.x;
	mad.lo.s32 	%r88, %r86, %r87, %r81;
	mad.lo.s32 	%r112, %r88, %r80, %r82;
	mul.wide.s32 	%rd16, %r112, 48;
	add.s64 	%rd4, %rd15, %rd16;
	ld.global.v2.u32 	{%r156, %r155}, [%rd4];
	ld.global.v2.u32 	{%r154, %r153}, [%rd4+8];
	ld.global.v2.u32 	{%r152, %r151}, [%rd4+16];
	ld.global.v2.u32 	{%r8, %r9}, [%rd4+24];
	ld.global.f32 	%f1, [%rd4+32];
	ld.global.f64 	%fd1, [%rd4+40];
	setp.eq.s32 	%p1, %r112, -1;
	@%p1 bra 	$L__BB1_15;
	mul.lo.s32 	%r10, %r112, 2000;
	mul.lo.s32 	%r11, %r112, 5;
	cvta.to.global.u64 	%rd5, %rd9;
	cvta.to.global.u64 	%rd6, %rd10;
	mov.b32 	%r127, 0;
$L__BB1_2:
	mov.u32 	%r12, %r112;
	add.s32 	%r120, %r10, 2;
	mul.wide.s32 	%rd17, %r10, 4;
	add.s64 	%rd18, %rd3, %rd17;
	st.global.u32 	[%rd18], %r12;
	add.s32 	%r90, %r12, %r11;
	cvt.s64.s32 	%rd19, %r90;
	add.s64 	%rd20, %rd2, %rd19;
	mov.b16 	%rs1, 1;
	st.global.u8 	[%rd20], %rs1;
	mov.u32 	%r135, %r10;
	bra.uni 	$L__BB1_4;
$L__BB1_3:
	add.s32 	%r107, %r135, 1;
	setp.eq.s32 	%p10, %r120, %r107;
	add.s32 	%r108, %r135, -1999;
	setp.eq.s32 	%p11, %r120, %r108;
	or.pred  	%p12, %p10, %p11;
	@%p12 bra 	$L__BB1_11;
$L__BB1_4:
	mul.wide.s32 	%rd21, %r135, 4;
	add.s64 	%rd22, %rd3, %rd21;
	ld.global.u32 	%r91, [%rd22];
	add.s32 	%r92, %r10, 1999;
	setp.lt.s32 	%p2, %r135, %r92;
	selp.b32 	%r93, 1, -1999, %p2;
	add.s32 	%r135, %r93, %r135;
	mul.wide.s32 	%rd23, %r91, 4;
	add.s64 	%rd7, %rd5, %rd23;
	ld.global.u32 	%r138, [%rd7];
	ld.global.u32 	%r137, [%rd7+4];
	setp.ge.s32 	%p3, %r138, %r137;
	@%p3 bra 	$L__BB1_3;
$L__BB1_5:
	mov.u32 	%r49, %r151;
	mov.u32 	%r48, %r152;
	mov.u32 	%r47, %r153;
	mov.u32 	%r46, %r154;
	mul.wide.s32 	%rd24, %r138, 4;
	add.s64 	%rd8, %rd6, %rd24;
	ld.global.u32 	%r147, [%rd8];
	add.s32 	%r94, %r147, %r11;
	cvt.s64.s32 	%rd25, %r94;
	add.s64 	%rd26, %rd2, %rd25;
	ld.global.u8 	%rs2, [%rd26];
	setp.ne.s16 	%p4, %rs2, 0;
	@%p4 bra 	$L__BB1_10;
	shr.u32 	%r95, %r155, 2;
	xor.b32  	%r96, %r95, %r155;
	shl.b32 	%r97, %r49, 4;
	shl.b32 	%r98, %r96, 1;
	xor.b32  	%r99, %r97, %r98;
	xor.b32  	%r100, %r99, %r49;
	xor.b32  	%r151, %r100, %r96;
	add.s32 	%r156, %r156, 362437;
	add.s32 	%r101, %r151, %r156;
	cvt.rn.f32.u32 	%f2, %r101;
	fma.rn.f32 	%f3, %f2, 0f2F800000, 0f2F000000;
	cvt.f64.f32 	%fd2, %f3;
	setp.geu.f64 	%p5, %fd2, 0d3FB999999999999A;
	mov.u32 	%r152, %r49;
	mov.u32 	%r153, %r48;
	mov.u32 	%r154, %r47;
	mov.u32 	%r155, %r46;
	@%p5 bra 	$L__BB1_10;
	setp.eq.s32 	%p6, %r120, %r135;
	mov.u32 	%r148, %r135;
	@%p6 bra 	$L__BB1_9;
	setp.gt.s32 	%p7, %r120, %r10;
	selp.b32 	%r102, -1, 1999, %p7;
	add.s32 	%r103, %r102, %r120;
	mul.wide.s32 	%rd27, %r103, 4;
	add.s64 	%rd28, %rd3, %rd27;
	st.global.u32 	[%rd28], %r147;
	add.s32 	%r104, %r10, 1999;
	setp.lt.s32 	%p8, %r120, %r104;
	selp.b32 	%r105, 1, -1999, %p8;
	add.s32 	%r148, %r105, %r120;
	ld.global.u32 	%r147, [%rd8];
$L__BB1_9:
	add.s32 	%r106, %r147, %r11;
	cvt.s64.s32 	%rd29, %r106;
	add.s64 	%rd30, %rd2, %rd29;
	mov.b16 	%rs3, 1;
	st.global.u8 	[%rd30], %rs3;
	add.s32 	%r127, %r127, 1;
	ld.global.u32 	%r137, [%rd7+4];
	mov.u32 	%r120, %r148;
	mov.u32 	%r152, %r49;
	mov.u32 	%r153, %r48;
	mov.u32 	%r154, %r47;
	mov.u32 	%r155, %r46;
$L__BB1_10:
	add.s32 	%r138, %r138, 1;
	setp.lt.s32 	%p9, %r138, %r137;
	@%p9 bra 	$L__BB1_5;
	bra.uni 	$L__BB1_3;
$L__BB1_11:
	mul.wide.s32 	%rd31, %r12, 4;
	add.s64 	%rd32, %rd1, %rd31;
	atom.relaxed.global.cas.b32 	%r109, [%rd32], 0, %r127;
	mov.u32 	%r158, %r12;
$L__BB1_12:
	ld.param.u32 	%r111, [_Z3bfsiPiS_S_S_PbP17curandStateXORWOW_param_0];
	add.s32 	%r71, %r158, 1;
	setp.ge.s32 	%p13, %r71, %r111;
	mov.u32 	%r112, %r12;
	@%p13 bra 	$L__BB1_14;
	mul.wide.s32 	%rd33, %r158, 4;
	add.s64 	%rd34, %rd1, %rd33;
	atom.relaxed.global.cas.b32 	%r110, [%rd34+4], -1, 0;
	setp.ne.s32 	%p14, %r110, -1;
	mov.u32 	%r158, %r71;
	mov.u32 	%r112, %r71;
	@%p14 bra 	$L__BB1_12;
$L__BB1_14:
	setp.ne.s32 	%p15, %r112, %r12;
	@%p15 bra 	$L__BB1_2;
$L__BB1_15:
	st.global.v2.u32 	[%rd4], {%r156, %r155};
	st.global.v2.u32 	[%rd4+8], {%r154, %r153};
	st.global.v2.u32 	[%rd4+16], {%r152, %r151};
	st.global.v2.u32 	[%rd4+24], {%r8, %r9};
	st.global.f32 	[%rd4+32], %f1;
	st.global.f64 	[%rd4+40], %fd1;
	ret;

}


// ===== COMPILED SASS (sm_100) =====

	.target	sm_100

	.elftype	@"ET_EXEC"


//--------------------- .note.nv.tkinfo           --------------------------
	.section	.note.nv.tkinfo,"",@"SHT_NOTE"
	.sectionflags	@"SHF_NOTE_NV_TKINFO"
	.tkinfo
        /*0018*/ 	.word	0x00000002
        /*0030*/ 	.string	""
        /*0030*/ 	.string	"ptxas"
        /*0030*/ 	.string	"Cuda compilation tools, release 13.0, V13.0.88"
        /*0030*/ 	.string	"Build cuda_13.0.r13.0/compiler.36424714_0"
        /*0030*/ 	.string	"-arch sm_100 -m 64 "



//--------------------- .note.nv.cuinfo           --------------------------
	.section	.note.nv.cuinfo,"",@"SHT_NOTE"
	.sectionflags	@"SHF_NOTE_NV_CUINFO"
        /*0018*/ 	.short	0x0002
        /*001a*/ 	.short	0x0064
        /*001c*/ 	.short	0x0082
	.zero		2


//--------------------- .nv.info                  --------------------------
	.section	.nv.info,"",@"SHT_CUDA_INFO"
	.align	4


	//----- nvinfo : EIATTR_REGCOUNT
	.align		4
        /*0000*/ 	.byte	0x04, 0x2f
        /*0002*/ 	.short	(.L_10 - .L_9)
	.align		4
.L_9:
        /*0004*/ 	.word	index@(_Z18setupRandGeneratorPfP17curandStateXORWOW)
        /*0008*/ 	.word	0x0000001f


	//----- nvinfo : EIATTR_FRAME_SIZE
	.align		4
.L_10:
        /*000c*/ 	.byte	0x04, 0x11
        /*000e*/ 	.short	(.L_12 - .L_11)
	.align		4
.L_11:
        /*0010*/ 	.word	index@(_Z18setupRandGeneratorPfP17curandStateXORWOW)
        /*0014*/ 	.word	0x00000000


	//----- nvinfo : EIATTR_REGCOUNT
	.align		4
.L_12:
        /*0018*/ 	.byte	0x04, 0x2f
        /*001a*/ 	.short	(.L_14 - .L_13)
	.align		4
.L_13:
        /*001c*/ 	.word	index@(_Z3bfsiPiS_S_S_PbP17curandStateXORWOW)
        /*0020*/ 	.word	0x00000027


	//----- nvinfo : EIATTR_FRAME_SIZE
	.align		4
.L_14:
        /*0024*/ 	.byte	0x04, 0x11
        /*0026*/ 	.short	(.L_16 - .L_15)
	.align		4
.L_15:
        /*0028*/ 	.word	index@(_Z3bfsiPiS_S_S_PbP17curandStateXORWOW)
        /*002c*/ 	.word	0x00000000


	//----- nvinfo : EIATTR_MIN_STACK_SIZE
	.align		4
.L_16:
        /*0030*/ 	.byte	0x04, 0x12
        /*0032*/ 	.short	(.L_18 - .L_17)
	.align		4
.L_17:
        /*0034*/ 	.word	index@(_Z3bfsiPiS_S_S_PbP17curandStateXORWOW)
        /*0038*/ 	.word	0x00000000


	//----- nvinfo : EIATTR_MIN_STACK_SIZE
	.align		4
.L_18:
        /*003c*/ 	.byte	0x04, 0x12
        /*003e*/ 	.short	(.L_20 - .L_19)
	.align		4
.L_19:
        /*0040*/ 	.word	index@(_Z18setupRandGeneratorPfP17curandStateXORWOW)
        /*0044*/ 	.word	0x00000000
.L_20:


//--------------------- .nv.compat                --------------------------
	.section	.nv.compat,"",@"SHT_CUDA_COMPAT_INFO"
	.align	4
        /*0000*/ 	.byte	0x02, 0x09, 0x00, 0x00, 0x02, 0x02, 0x01, 0x00, 0x02, 0x05, 0x05, 0x00, 0x03, 0x07, 0x01, 0x01
        /*0010*/ 	.byte	0x02, 0x03, 0x00, 0x00, 0x02, 0x06, 0x01, 0x00, 0x04, 0x0b, 0x08, 0x00, 0x01, 0x00, 0x00, 0x00
        /*0020*/ 	.byte	0x00, 0x00, 0x00, 0x00


//--------------------- .nv.info._Z3bfsiPiS_S_S_PbP17curandStateXORWOW --------------------------
	.section	.nv.info._Z3bfsiPiS_S_S_PbP17curandStateXORWOW,"",@"SHT_CUDA_INFO"
	.sectionflags	@""
	.align	4


	//----- nvinfo : EIATTR_CUDA_API_VERSION
	.align		4
        /*0000*/ 	.byte	0x04, 0x37
        /*0002*/ 	.short	(.L_22 - .L_21)
.L_21:
        /*0004*/ 	.word	0x00000082


	//----- nvinfo : EIATTR_KPARAM_INFO
	.align		4
.L_22:
        /*0008*/ 	.byte	0x04, 0x17
        /*000a*/ 	.short	(.L_24 - .L_23)
.L_23:
        /*000c*/ 	.word	0x00000000
        /*0010*/ 	.short	0x0006
        /*0012*/ 	.short	0x0030
        /*0014*/ 	.byte	0x00, 0xf5, 0x21, 0x00


	//----- nvinfo : EIATTR_KPARAM_INFO
	.align		4
.L_24:
        /*0018*/ 	.byte	0x04, 0x17
        /*001a*/ 	.short	(.L_26 - .L_25)
.L_25:
        /*001c*/ 	.word	0x00000000
        /*0020*/ 	.short	0x0005
        /*0022*/ 	.short	0x0028
        /*0024*/ 	.byte	0x00, 0xf5, 0x21, 0x00


	//----- nvinfo : EIATTR_KPARAM_INFO
	.align		4
.L_26:
        /*0028*/ 	.byte	0x04, 0x17
        /*002a*/ 	.short	(.L_28 - .L_27)
.L_27:
        /*002c*/ 	.word	0x00000000
        /*0030*/ 	.short	0x0004
        /*0032*/ 	.short	0x0020
        /*0034*/ 	.byte	0x00, 0xf5, 0x21, 0x00


	//----- nvinfo : EIATTR_KPARAM_INFO
	.align		4
.L_28:
        /*0038*/ 	.byte	0x04, 0x17
        /*003a*/ 	.short	(.L_30 - .L_29)
.L_29:
        /*003c*/ 	.word	0x00000000
        /*0040*/ 	.short	0x0003
        /*0042*/ 	.short	0x0018
        /*0044*/ 	.byte	0x00, 0xf5, 0x21, 0x00


	//----- nvinfo : EIATTR_KPARAM_INFO
	.align		4
.L_30:
        /*0048*/ 	.byte	0x04, 0x17
        /*004a*/ 	.short	(.L_32 - .L_31)
.L_31:
        /*004c*/ 	.word	0x00000000
        /*0050*/ 	.short	0x0002
        /*0052*/ 	.short	0x0010
        /*0054*/ 	.byte	0x00, 0xf5, 0x21, 0x00


	//----- nvinfo : EIATTR_KPARAM_INFO
	.align		4
.L_32:
        /*0058*/ 	.byte	0x04, 0x17
        /*005a*/ 	.short	(.L_34 - .L_33)
.L_33:
        /*005c*/ 	.word	0x00000000
        /*0060*/ 	.short	0x0001
        /*0062*/ 	.short	0x0008
        /*0064*/ 	.byte	0x00, 0xf5, 0x21, 0x00


	//----- nvinfo : EIATTR_KPARAM_INFO
	.align		4
.L_34:
        /*0068*/ 	.byte	0x04, 0x17
        /*006a*/ 	.short	(.L_36 - .L_35)
.L_35:
        /*006c*/ 	.word	0x00000000
        /*0070*/ 	.short	0x0000
        /*0072*/ 	.short	0x0000
        /*0074*/ 	.byte	0x00, 0xf0, 0x11, 0x00


	//----- nvinfo : EIATTR_SPARSE_MMA_MASK
	.align		4
.L_36:
        /*0078*/ 	.byte	0x03, 0x50
        /*007a*/ 	.short	0x0000


	//----- nvinfo : EIATTR_MAXREG_COUNT
	.align		4
        /*007c*/ 	.byte	0x03, 0x1b
        /*007e*/ 	.short	0x00ff


	//----- nvinfo : EIATTR_MERCURY_ISA_VERSION
	.align		4
        /*0080*/ 	.byte	0x03, 0x5f
        /*0082*/ 	.short	0x0101


	//----- nvinfo : EIATTR_VRC_CTA_INIT_COUNT
	.align		4
        /*0084*/ 	.byte	0x02, 0x4a
	.zero		1
	.zero		1


	//----- nvinfo : EIATTR_EXIT_INSTR_OFFSETS
	.align		4
        /*0088*/ 	.byte	0x04, 0x1c
        /*008a*/ 	.short	(.L_38 - .L_37)


	//   ....[0]....
.L_37:
        /*008c*/ 	.word	0x000009f0


	//----- nvinfo : EIATTR_CRS_STACK_SIZE
	.align		4
.L_38:
        /*0090*/ 	.byte	0x04, 0x1e
        /*0092*/ 	.short	(.L_40 - .L_39)
.L_39:
        /*0094*/ 	.word	0x00000000


	//----- nvinfo : EIATTR_CBANK_PARAM_SIZE
	.align		4
.L_40:
        /*0098*/ 	.byte	0x03, 0x19
        /*009a*/ 	.short	0x0038


	//----- nvinfo : EIATTR_PARAM_CBANK
	.align		4
        /*009c*/ 	.byte	0x04, 0x0a
        /*009e*/ 	.short	(.L_42 - .L_41)
	.align		4
.L_41:
        /*00a0*/ 	.word	index@(.nv.constant0._Z3bfsiPiS_S_S_PbP17curandStateXORWOW)
        /*00a4*/ 	.short	0x0380
        /*00a6*/ 	.short	0x0038


	//----- nvinfo : EIATTR_SW_WAR
	.align		4
.L_42:
        /*00a8*/ 	.byte	0x04, 0x36
        /*00aa*/ 	.short	(.L_44 - .L_43)
.L_43:
        /*00ac*/ 	.word	0x00000008
.L_44:


//--------------------- .nv.info._Z18setupRandGeneratorPfP17curandStateXORWOW --------------------------
	.section	.nv.info._Z18setupRandGeneratorPfP17curandStateXORWOW,"",@"SHT_CUDA_INFO"
	.sectionflags	@""
	.align	4


	//----- nvinfo : EIATTR_CUDA_API_VERSION
	.align		4
        /*0000*/ 	.byte	0x04, 0x37
        /*0002*/ 	.short	(.L_46 - .L_45)
.L_45:
        /*0004*/ 	.word	0x00000082


	//----- nvinfo : EIATTR_KPARAM_INFO
	.align		4
.L_46:
        /*0008*/ 	.byte	0x04, 0x17
        /*000a*/ 	.short	(.L_48 - .L_47)
.L_47:
        /*000c*/ 	.word	0x00000000
        /*0010*/ 	.short	0x0001
        /*0012*/ 	.short	0x0008
        /*0014*/ 	.byte	0x00, 0xf5, 0x21, 0x00


	//----- nvinfo : EIATTR_KPARAM_INFO
	.align		4
.L_48:
        /*0018*/ 	.byte	0x04, 0x17
        /*001a*/ 	.short	(.L_50 - .L_49)
.L_49:
        /*001c*/ 	.word	0x00000000
        /*0020*/ 	.short	0x0000
        /*0022*/ 	.short	0x0000
        /*0024*/ 	.byte	0x00, 0xf5, 0x21, 0x00


	//----- nvinfo : EIATTR_SPARSE_MMA_MASK
	.align		4
.L_50:
        /*0028*/ 	.byte	0x03, 0x50
        /*002a*/ 	.short	0x0000


	//----- nvinfo : EIATTR_MAXREG_COUNT
	.align		4
        /*002c*/ 	.byte	0x03, 0x1b
        /*002e*/ 	.short	0x00ff


	//----- nvinfo : EIATTR_MERCURY_ISA_VERSION
	.align		4
        /*0030*/ 	.byte	0x03, 0x5f
        /*0032*/ 	.short	0x0101


	//----- nvinfo : EIATTR_VRC_CTA_INIT_COUNT
	.align		4
        /*0034*/ 	.byte	0x02, 0x4a
	.zero		1
	.zero		1


	//----- nvinfo : EIATTR_EXIT_INSTR_OFFSETS
	.align		4
        /*0038*/ 	.byte	0x04, 0x1c
        /*003a*/ 	.short	(.L_52 - .L_51)


	//   ....[0]....
.L_51:
        /*003c*/ 	.word	0x00000fa0


	//----- nvinfo : EIATTR_CRS_STACK_SIZE
	.align		4
.L_52:
        /*0040*/ 	.byte	0x04, 0x1e
        /*0042*/ 	.short	(.L_54 - .L_53)
.L_53:
        /*0044*/ 	.word	0x00000000


	//----- nvinfo : EIATTR_CBANK_PARAM_SIZE
	.align		4
.L_54:
        /*0048*/ 	.byte	0x03, 0x19
        /*004a*/ 	.short	0x0010


	//----- nvinfo : EIATTR_PARAM_CBANK
	.align		4
        /*004c*/ 	.byte	0x04, 0x0a
        /*004e*/ 	.short	(.L_56 - .L_55)
	.align		4
.L_55:
        /*0050*/ 	.word	index@(.nv.constant0._Z18setupRandGeneratorPfP17curandStateXORWOW)
        /*0054*/ 	.short	0x0380
        /*0056*/ 	.short	0x0010


	//----- nvinfo : EIATTR_SW_WAR
	.align		4
.L_56:
        /*0058*/ 	.byte	0x04, 0x36
        /*005a*/ 	.short	(.L_58 - .L_57)
.L_57:
        /*005c*/ 	.word	0x00000008
.L_58:


//--------------------- .nv.callgraph             --------------------------
	.section	.nv.callgraph,"",@"SHT_CUDA_CALLGRAPH"
	.align	4
	.sectionentsize	8
	.align		4
        /*0000*/ 	.word	0x00000000
	.align		4
        /*0004*/ 	.word	0xffffffff
	.align		4
        /*0008*/ 	.word	0x00000000
	.align		4
        /*000c*/ 	.word	0xfffffffe
	.align		4
        /*0010*/ 	.word	0x00000000
	.align		4
        /*0014*/ 	.word	0xfffffffd
	.align		4
        /*0018*/ 	.word	0x00000000
	.align		4
        /*001c*/ 	.word	0xfffffffc


//--------------------- .nv.constant4             --------------------------
	.section	.nv.constant4,"a",@progbits
	.align	8
	.align		8
.nv.constant4:
        /*0000*/ 	.dword	precalc_xorwow_matrix
	.align		8
        /*0008*/ 	.dword	precalc_xorwow_offset_matrix
	.align		8
        /*0010*/ 	.dword	mrg32k3aM1
	.align		8
        /*0018*/ 	.dword	mrg32k3aM2
	.align		8
        /*0020*/ 	.dword	mrg32k3aM1SubSeq
	.align		8
        /*0028*/ 	.dword	mrg32k3aM2SubSeq
	.align		8
        /*0030*/ 	.dword	mrg32k3aM1Seq
	.align		8
        /*0038*/ 	.dword	mrg32k3aM2Seq


//--------------------- .nv.constant3             --------------------------
	.section	.nv.constant3,"a",@progbits
	.align	8
.nv.constant3:
	.type		__cr_lgamma_table,@object
	.size		__cr_lgamma_table,(.L_8 - __cr_lgamma_table)
__cr_lgamma_table:
        /*0000*/ 	.byte	0x00, 0x00, 0x00, 0x00, 0x00, 0x00, 0x00, 0x00, 0x00, 0x00, 0x00, 0x00, 0x00, 0x00, 0x00, 0x00
        /*0010*/ 	.byte	0xef, 0x39, 0xfa, 0xfe, 0x42, 0x2e, 0xe6, 0x3f, 0x02, 0x20, 0x2a, 0xfa, 0x0b, 0xab, 0xfc, 0x3f
        /*0020*/ 	.byte	0xf9, 0x2c, 0x92, 0x7c, 0xa7, 0x6c, 0x09, 0x40, 0xc9, 0x79, 0x44, 0x3c, 0x64, 0x26, 0x13, 0x40
        /*0030*/ 	.byte	0xca, 0x01, 0xcf, 0x3a, 0x27, 0x51, 0x1a, 0x40, 0x30, 0xcc, 0x2d, 0xf3, 0xe1, 0x0c, 0x21, 0x40
        /*0040*/ 	.byte	0x0d, 0xb7, 0xfc, 0x82, 0x8e, 0x35, 0x25, 0x40
.L_8:


//--------------------- .text._Z3bfsiPiS_S_S_PbP17curandStateXORWOW --------------------------
	.section	.text._Z3bfsiPiS_S_S_PbP17curandStateXORWOW,"ax",@progbits
	.align	128
        .global         _Z3bfsiPiS_S_S_PbP17curandStateXORWOW
        .type           _Z3bfsiPiS_S_S_PbP17curandStateXORWOW,@function
        .size           _Z3bfsiPiS_S_S_PbP17curandStateXORWOW,(.L_x_23 - _Z3bfsiPiS_S_S_PbP17curandStateXORWOW)
        .other          _Z3bfsiPiS_S_S_PbP17curandStateXORWOW,@"STO_CUDA_ENTRY STV_DEFAULT"
_Z3bfsiPiS_S_S_PbP17curandStateXORWOW:
.text._Z3bfsiPiS_S_S_PbP17curandStateXORWOW:
[----:B------:R-:W-:Y:S01]  /*0000*/  LDC R1, c[0x0][0x37c] ;  /* 0x0000df00ff017b82 */ /* 0x000fe20000000800 */
[----:B------:R-:W0:Y:S01]  /*0010*/  S2R R0, SR_CTAID.Y ;  /* 0x0000000000007919 */ /* 0x000e220000002600 */
[----:B------:R-:W1:Y:S06]  /*0020*/  LDCU UR6, c[0x0][0x360] ;  /* 0x00006c00ff0677ac */ /* 0x000e6c0008000800 */
[----:B------:R-:W2:Y:S01]  /*0030*/  S2UR UR7, SR_CTAID.X ;  /* 0x00000000000779c3 */ /* 0x000ea20000002500 */
[----:B------:R-:W0:Y:S01]  /*0040*/  S2R R3, SR_TID.Y ;  /* 0x0000000000037919 */ /* 0x000e220000002200 */
[----:B------:R-:W0:Y:S01]  /*0050*/  LDCU UR8, c[0x0][0x364] ;  /* 0x00006c80ff0877ac */ /* 0x000e220008000800 */
[----:B------:R-:W1:Y:S01]  /*0060*/  S2R R7, SR_TID.X ;  /* 0x0000000000077919 */ /* 0x000e620000002100 */
[----:B------:R-:W3:Y:S04]  /*0070*/  LDCU.64 UR4, c[0x0][0x358] ;  /* 0x00006b00ff0477ac */ /* 0x000ee80008000a00 */
[----:B------:R-:W2:Y:S08]  /*0080*/  LDC R5, c[0x0][0x370] ;  /* 0x0000dc00ff057b82 */ /* 0x000eb00000000800 */
[----:B------:R-:W4:Y:S01]  /*0090*/  LDC.64 R10, c[0x0][0x3b0] ;  /* 0x0000ec00ff0a7b82 */ /* 0x000f220000000a00 */
[----:B0-----:R-:W-:-:S04]  /*00a0*/  IMAD R0, R0, UR8, R3 ;  /* 0x0000000800007c24 */ /* 0x001fc8000f8e0203 */
[----:B--2---:R-:W-:-:S04]  /*00b0*/  IMAD R0, R0, R5, UR7 ;  /* 0x0000000700007e24 */ /* 0x004fc8000f8e0205 */
[----:B-1----:R-:W-:-:S04]  /*00c0*/  IMAD R7, R0, UR6, R7 ;  /* 0x0000000600077c24 */ /* 0x002fc8000f8e0207 */
[----:B----4-:R-:W-:-:S05]  /*00d0*/  IMAD.WIDE R10, R7, 0x30, R10 ;  /* 0x00000030070a7825 */ /* 0x010fca00078e020a */
[----:B---3--:R0:W5:Y:S04]  /*00e0*/  LDG.E R6, desc[UR4][R10.64+0x20] ;  /* 0x000020040a067981 */ /* 0x008168000c1e1900 */
[----:B------:R0:W5:Y:S04]  /*00f0*/  LDG.E.64 R12, desc[UR4][R10.64+0x28] ;  /* 0x000028040a0c7981 */ /* 0x000168000c1e1b00 */
[----:B------:R0:W5:Y:S04]  /*0100*/  LDG.E.64 R14, desc[UR4][R10.64] ;  /* 0x000000040a0e7981 */ /* 0x000168000c1e1b00 */
[----:B------:R0:W5:Y:S04]  /*0110*/  LDG.E.64 R26, desc[UR4][R10.64+0x8] ;  /* 0x000008040a1a7981 */ /* 0x000168000c1e1b00 */
[----:B------:R0:W5:Y:S04]  /*0120*/  LDG.E.64 R16, desc[UR4][R10.64+0x10] ;  /* 0x000010040a107981 */ /* 0x000168000c1e1b00 */
[----:B------:R0:W5:Y:S01]  /*0130*/  LDG.E.64 R18, desc[UR4][R10.64+0x18] ;  /* 0x000018040a127981 */ /* 0x000162000c1e1b00 */
[----:B------:R-:W-:Y:S01]  /*0140*/  ISETP.NE.AND P0, PT, R7, -0x1, PT ;  /* 0xffffffff0700780c */ /* 0x000fe20003f05270 */
[----:B------:R-:W-:-:S12]  /*0150*/  BSSY B0, `(.L_x_0) ;  /* 0x0000083000007945 */ /* 0x000fd80003800000 */
[----:B0-----:R-:W-:Y:S05]  /*0160*/  @!P0 BRA `(.L_x_1) ;  /* 0x0000000800048947 */ /* 0x001fea0003800000 */
[----:B------:R-:W-:Y:S01]  /*0170*/  IMAD.MOV.U32 R9, RZ, RZ, RZ ;  /* 0x000000ffff097224 */ /* 0x000fe200078e00ff */
[----:B------:R-:W-:Y:S01]  /*0180*/  MOV R3, R7 ;  /* 0x0000000700037202 */ /* 0x000fe20000000f00 */
[----:B------:R-:W-:Y:S02]  /*0190*/  IMAD R5, R7, 0x7d0, RZ ;  /* 0x000007d007057824 */ /* 0x000fe400078e02ff */
[--C-:B------:R-:W-:Y:S02]  /*01a0*/  IMAD.MOV.U32 R4, RZ, RZ, R7.reuse ;  /* 0x000000ffff047224 */ /* 0x100fe400078e0007 */
[----:B------:R-:W-:-:S07]  /*01b0*/  IMAD.MOV.U32 R2, RZ, RZ, R7 ;  /* 0x000000ffff027224 */ /* 0x000fce00078e0007 */
.L_x_12:
[----:B0-----:R-:W0:Y:S01]  /*01c0*/  LDC.64 R22, c[0x0][0x3a0] ;  /* 0x0000e800ff167b82 */ /* 0x001e220000000a00 */
[----:B------:R-:W-:Y:S05]  /*01d0*/  YIELD ;  /* 0x0000000000007946 */ /* 0x000fea0003800000 */
[----:B------:R-:W1:Y:S01]  /*01e0*/  LDCU.64 UR6, c[0x0][0x3a8] ;  /* 0x00007500ff0677ac */ /* 0x000e620008000a00 */
[----:B------:R-:W-:Y:S01]  /*01f0*/  IMAD R0, R2, 0x5, R7 ;  /* 0x0000000502007824 */ /* 0x000fe200078e0207 */
[----:B------:R-:W-:Y:S01]  /*0200*/  BSSY.RECONVERGENT B1, `(.L_x_2) ;  /* 0x000005f000017945 */ /* 0x000fe20003800200 */
[----:B------:R-:W-:Y:S02]  /*0210*/  IMAD.MOV.U32 R8, RZ, RZ, 0x1 ;  /* 0x00000001ff087424 */ /* 0x000fe400078e00ff */
[----:B------:R-:W-:-:S02]  /*0220*/  VIADD R33, R5, 0x2 ;  /* 0x0000000205217836 */ /* 0x000fc40000000000 */
[----:B------:R-:W-:Y:S01]  /*0230*/  IMAD.MOV.U32 R32, RZ, RZ, R5 ;  /* 0x000000ffff207224 */ /* 0x000fe200078e0005 */
[----:B-1----:R-:W-:Y:S01]  /*0240*/  IADD3 R20, P0, PT, R0, UR6, RZ ;  /* 0x0000000600147c10 */ /* 0x002fe2000ff1e0ff */
[----:B0-----:R-:W-:-:S03]  /*0250*/  IMAD.WIDE R22, R5, 0x4, R22 ;  /* 0x0000000405167825 */ /* 0x001fc600078e0216 */
[----:B------:R-:W-:Y:S02]  /*0260*/  LEA.HI.X.SX32 R21, R0, UR7, 0x1, P0 ;  /* 0x0000000700157c11 */ /* 0x000fe400080f0eff */
[----:B------:R0:W-:Y:S01]  /*0270*/  STG.E desc[UR4][R22.64], R7 ;  /* 0x0000000716007986 */ /* 0x0001e2000c101904 */
[----:B------:R-:W-:-:S03]  /*0280*/  MOV R0, R7 ;  /* 0x0000000700007202 */ /* 0x000fc60000000f00 */
[----:B-----5:R0:W-:Y:S04]  /*0290*/  STG.E.U8 desc[UR4][R20.64], R8 ;  /* 0x0000000814007986 */ /* 0x0201e8000c101104 */
.L_x_8:
[----:B0-----:R-:W0:Y:S08]  /*02a0*/  LDC.64 R22, c[0x0][0x3a0] ;  /* 0x0000e800ff167b82 */ /* 0x001e300000000a00 */
[----:B------:R-:W1:Y:S01]  /*02b0*/  LDC.64 R20, c[0x0][0x388] ;  /* 0x0000e200ff147b82 */ /* 0x000e620000000a00 */
[----:B0-----:R-:W-:-:S06]  /*02c0*/  IMAD.WIDE R22, R32, 0x4, R22 ;  /* 0x0000000420167825 */ /* 0x001fcc00078e0216 */
[----:B------:R-:W1:Y:S01]  /*02d0*/  LDG.E R23, desc[UR4][R22.64] ;  /* 0x0000000416177981 */ /* 0x000e62000c1e1900 */
[----:B------:R-:W-:Y:S01]  /*02e0*/  IADD3 R25, PT, PT, R5, 0x7cf, RZ ;  /* 0x000007cf05197810 */ /* 0x000fe20007ffe0ff */
[----:B-1----:R-:W-:-:S05]  /*02f0*/  IMAD.WIDE R20, R23, 0x4, R20 ;  /* 0x0000000417147825 */ /* 0x002fca00078e0214 */
[----:B------:R-:W2:Y:S04]  /*0300*/  LDG.E R31, desc[UR4][R20.64] ;  /* 0x00000004141f7981 */ /* 0x000ea8000c1e1900 */
[----:B------:R-:W2:Y:S01]  /*0310*/  LDG.E R36, desc[UR4][R20.64+0x4] ;  /* 0x0000040414247981 */ /* 0x000ea2000c1e1900 */
[C---:B------:R-:W-:Y:S01]  /*0320*/  ISETP.GE.AND P0, PT, R32.reuse, R25, PT ;  /* 0x000000192000720c */ /* 0x040fe20003f06270 */
[C---:B------:R-:W-:Y:S01]  /*0330*/  VIADD R8, R32.reuse, 0x1 ;  /* 0x0000000120087836 */ /* 0x040fe20000000000 */
[----:B------:R-:W-:Y:S11]  /*0340*/  BSSY.RECONVERGENT B2, `(.L_x_3) ;  /* 0x0000045000027945 */ /* 0x000ff60003800200 */
[----:B------:R-:W-:-:S05]  /*0350*/  @P0 VIADD R8, R32, 0xfffff831 ;  /* 0xfffff83120080836 */ /* 0x000fca0000000000 */
[----:B------:R-:W-:Y:S02]  /*0360*/  MOV R32, R8 ;  /* 0x0000000800207202 */ /* 0x000fe40000000f00 */
[----:B--2---:R-:W-:-:S13]  /*0370*/  ISETP.GE.AND P1, PT, R31, R36, PT ;  /* 0x000000241f00720c */ /* 0x004fda0003f26270 */
[----:B------:R-:W-:Y:S05]  /*0380*/  @P1 BRA `(.L_x_4) ;  /* 0x0000000400001947 */ /* 0x000fea0003800000 */
.L_x_7:
[----:B------:R-:W0:Y:S08]  /*0390*/  LDC.64 R24, c[0x0][0x390] ;  /* 0x0000e400ff187b82 */ /* 0x000e300000000a00 */
[----:B------:R-:W1:Y:S01]  /*03a0*/  LDC.64 R22, c[0x0][0x3a8] ;  /* 0x0000ea00ff167b82 */ /* 0x000e620000000a00 */
[----:B0-----:R-:W-:-:S05]  /*03b0*/  IMAD.WIDE R24, R31, 0x4, R24 ;  /* 0x000000041f187825 */ /* 0x001fca00078e0218 */
[----:B------:R-:W2:Y:S02]  /*03c0*/  LDG.E R30, desc[UR4][R24.64] ;  /* 0x00000004181e7981 */ /* 0x000ea4000c1e1900 */
[----:B--2---:R-:W-:-:S05]  /*03d0*/  IMAD R8, R3, 0x5, R30 ;  /* 0x0000000503087824 */ /* 0x004fca00078e021e */
[----:B-1----:R-:W-:-:S04]  /*03e0*/  IADD3 R28, P0, PT, R8, R22, RZ ;  /* 0x00000016081c7210 */ /* 0x002fc80007f1e0ff */
[----:B------:R-:W-:-:S05]  /*03f0*/  LEA.HI.X.SX32 R29, R8, R23, 0x1, P0 ;  /* 0x00000017081d7211 */ /* 0x000fca00000f0eff */
[----:B------:R-:W2:Y:S01]  /*0400*/  LDG.E.U8 R28, desc[UR4][R28.64] ;  /* 0x000000041c1c7981 */ /* 0x000ea2000c1e1100 */
[----:B------:R-:W-:Y:S01]  /*0410*/  BSSY.RECONVERGENT B3, `(.L_x_5) ;  /* 0x0000035000037945 */ /* 0x000fe20003800200 */
[----:B------:R-:W-:Y:S01]  /*0420*/  VIADD R31, R31, 0x1 ;  /* 0x000000011f1f7836 */ /* 0x000fe20000000000 */
[----:B--2---:R-:W-:-:S13]  /*0430*/  ISETP.NE.AND P0, PT, R28, RZ, PT ;  /* 0x000000ff1c00720c */ /* 0x004fda0003f05270 */
[----:B------:R-:W-:Y:S05]  /*0440*/  @P0 BRA `(.L_x_6) ;  /* 0x0000000000c40947 */ /* 0x000fea0003800000 */
[----:B-----5:R-:W-:Y:S01]  /*0450*/  SHF.R.U32.HI R8, RZ, 0x2, R15 ;  /* 0x00000002ff087819 */ /* 0x020fe2000001160f */
[----:B------:R-:W-:Y:S01]  /*0460*/  IMAD.SHL.U32 R28, R17, 0x10, RZ ;  /* 0x00000010111c7824 */ /* 0x000fe200078e00ff */
[----:B------:R-:W-:Y:S01]  /*0470*/  UMOV UR6, 0x9999999a ;  /* 0x9999999a00067882 */ /* 0x000fe20000000000 */
[----:B------:R-:W-:Y:S01]  /*0480*/  IMAD.MOV.U32 R29, RZ, RZ, R17 ;  /* 0x000000ffff1d7224 */ /* 0x000fe200078e0011 */
[----:B------:R-:W-:Y:S01]  /*0490*/  LOP3.LUT R8, R8, R15, RZ, 0x3c, !PT ;  /* 0x0000000f08087212 */ /* 0x000fe200078e3cff */
[----:B------:R-:W-:Y:S01]  /*04a0*/  VIADD R14, R14, 0x587c5 ;  /* 0x000587c50e0e7836 */ /* 0x000fe20000000000 */
[----:B------:R-:W-:Y:S02]  /*04b0*/  UMOV UR7, 0x3fb99999 ;  /* 0x3fb9999900077882 */ /* 0x000fe40000000000 */
[----:B------:R-:W-:-:S04]  /*04c0*/  SHF.L.U32 R15, R8, 0x1, RZ ;  /* 0x00000001080f7819 */ /* 0x000fc800000006ff */
[----:B------:R-:W-:Y:S02]  /*04d0*/  LOP3.LUT R15, R17, R28, R15, 0x96, !PT ;  /* 0x0000001c110f7212 */ /* 0x000fe400078e960f */
[----:B------:R-:W-:Y:S01]  /*04e0*/  MOV R28, R16 ;  /* 0x00000010001c7202 */ /* 0x000fe20000000f00 */
[----:B------:R-:W-:Y:S01]  /*04f0*/  IMAD.MOV.U32 R16, RZ, RZ, R29 ;  /* 0x000000ffff107224 */ /* 0x000fe200078e001d */
[----:B------:R-:W-:Y:S01]  /*0500*/  LOP3.LUT R17, R15, R8, RZ, 0x3c, !PT ;  /* 0x000000080f117212 */ /* 0x000fe200078e3cff */
[----:B------:R-:W-:-:S03]  /*0510*/  IMAD.MOV.U32 R15, RZ, RZ, 0x2f800000 ;  /* 0x2f800000ff0f7424 */ /* 0x000fc600078e00ff */
[----:B------:R-:W-:-:S04]  /*0520*/  IADD3 R8, PT, PT, R17, R14, RZ ;  /* 0x0000000e11087210 */ /* 0x000fc80007ffe0ff */
[----:B------:R-:W-:-:S05]  /*0530*/  I2FP.F32.U32 R8, R8 ;  /* 0x0000000800087245 */ /* 0x000fca0000201000 */
[----:B------:R-:W-:Y:S01]  /*0540*/  FFMA R34, R8, R15, 1.1641532182693481445e-10 ;  /* 0x2f00000008227423 */ /* 0x000fe2000000000f */
[----:B------:R-:W-:Y:S01]  /*0550*/  IMAD.MOV.U32 R8, RZ, RZ, R27 ;  /* 0x000000ffff087224 */ /* 0x000fe200078e001b */
[----:B------:R-:W-:Y:S02]  /*0560*/  MOV R15, R26 ;  /* 0x0000001a000f7202 */ /* 0x000fe40000000f00 */
[----:B------:R-:W-:Y:S01]  /*0570*/  MOV R27, R28 ;  /* 0x0000001c001b7202 */ /* 0x000fe20000000f00 */
[----:B------:R-:W-:Y:S01]  /*0580*/  IMAD.MOV.U32 R26, RZ, RZ, R8 ;  /* 0x000000ffff1a7224 */ /* 0x000fe200078e0008 */
[----:B------:R-:W0:Y:S02]  /*0590*/  F2F.F64.F32 R34, R34 ;  /* 0x0000002200227310 */ /* 0x000e240000201800 */
[----:B0-----:R-:W-:-:S14]  /*05a0*/  DSETP.GEU.AND P0, PT, R34, UR6, PT ;  /* 0x0000000622007e2a */ /* 0x001fdc000bf0e000 */
[----:B------:R-:W-:Y:S05]  /*05b0*/  @P0 BRA `(.L_x_6) ;  /* 0x0000000000680947 */ /* 0x000fea0003800000 */
[----:B------:R-:W-:-:S04]  /*05c0*/  ISETP.NE.AND P0, PT, R33, R32, PT ;  /* 0x000000202100720c */ /* 0x000fc80003f05270 */
[----:B------:R-:W-:-:S09]  /*05d0*/  ISETP.GT.OR P1, PT, R33, R5, !P0 ;  /* 0x000000052100720c */ /* 0x000fd20004724670 */
[----:B------:R-:W0:Y:S01]  /*05e0*/  @P0 LDC.64 R26, c[0x0][0x3a0] ;  /* 0x0000e800ff1a0b82 */ /* 0x000e220000000a00 */
[----:B------:R-:W-:-:S03]  /*05f0*/  @P0 IADD3 R16, PT, PT, R33, -0x1, RZ ;  /* 0xffffffff21100810 */ /* 0x000fc60007ffe0ff */
[----:B------:R-:W-:-:S04]  /*0600*/  @!P1 VIADD R16, R33, 0x7cf ;  /* 0x000007cf21109836 */ /* 0x000fc80000000000 */
[----:B0-----:R-:W-:-:S05]  /*0610*/  @P0 IMAD.WIDE R26, R16, 0x4, R26 ;  /* 0x00000004101a0825 */ /* 0x001fca00078e021a */
[----:B------:R0:W-:Y:S04]  /*0620*/  @P0 STG.E desc[UR4][R26.64], R30 ;  /* 0x0000001e1a000986 */ /* 0x0001e8000c101904 */
[----:B0-----:R0:W2:Y:S01]  /*0630*/  @P0 LDG.E R30, desc[UR4][R24.64] ;  /* 0x00000004181e0981 */ /* 0x0010a2000c1e1900 */
[----:B------:R-:W-:-:S04]  /*0640*/  MOV R34, 0x1 ;  /* 0x0000000100227802 */ /* 0x000fc80000000f00 */
[----:B0-----:R-:W-:Y:S01]  /*0650*/  PRMT R25, R34, 0x7610, R25 ;  /* 0x0000761022197816 */ /* 0x001fe20000000019 */
[----:B--2---:R-:W-:-:S05]  /*0660*/  IMAD R16, R4, 0x5, R30 ;  /* 0x0000000504107824 */ /* 0x004fca00078e021e */
[----:B------:R-:W-:-:S04]  /*0670*/  IADD3 R22, P1, PT, R16, R22, RZ ;  /* 0x0000001610167210 */ /* 0x000fc80007f3e0ff */
[----:B------:R-:W-:-:S05]  /*0680*/  LEA.HI.X.SX32 R23, R16, R23, 0x1, P1 ;  /* 0x0000001710177211 */ /* 0x000fca00008f0eff */
[----:B------:R0:W-:Y:S04]  /*0690*/  STG.E.U8 desc[UR4][R22.64], R25 ;  /* 0x0000001916007986 */ /* 0x0001e8000c101104 */
[----:B------:R0:W5:Y:S01]  /*06a0*/  LDG.E R36, desc[UR4][R20.64+0x4] ;  /* 0x0000040414247981 */ /* 0x000162000c1e1900 */
[----:B------:R-:W-:Y:S01]  /*06b0*/  @P0 VIADD R16, R5, 0x7cf ;  /* 0x000007cf05100836 */ /* 0x000fe20000000000 */
[----:B------:R-:W-:Y:S01]  /*06c0*/  MOV R27, R28 ;  /* 0x0000001c001b7202 */ /* 0x000fe20000000f00 */
[----:B------:R-:W-:Y:S02]  /*06d0*/  IMAD.MOV.U32 R24, RZ, RZ, R32 ;  /* 0x000000ffff187224 */ /* 0x000fe400078e0020 */
[----:B------:R-:W-:Y:S01]  /*06e0*/  VIADD R9, R9, 0x1 ;  /* 0x0000000109097836 */ /* 0x000fe20000000000 */
[C---:B------:R-:W-:Y:S01]  /*06f0*/  ISETP.GE.AND P1, PT, R33.reuse, R16, P0 ;  /* 0x000000102100720c */ /* 0x040fe20000726270 */
[----:B------:R-:W-:Y:S01]  /*0700*/  IMAD.MOV.U32 R26, RZ, RZ, R8 ;  /* 0x000000ffff1a7224 */ /* 0x000fe200078e0008 */
[----:B------:R-:W-:-:S11]  /*0710*/  @P0 IADD3 R16, PT, PT, R33, 0x1, RZ ;  /* 0x0000000121100810 */ /* 0x000fd60007ffe0ff */
[----:B------:R-:W-:-:S04]  /*0720*/  @P1 IADD3 R16, PT, PT, R33, -0x7cf, RZ ;  /* 0xfffff83121101810 */ /* 0x000fc80007ffe0ff */
[----:B------:R-:W-:Y:S01]  /*0730*/  @P0 MOV R24, R16 ;  /* 0x0000001000180202 */ /* 0x000fe20000000f00 */
[----:B------:R-:W-:-:S03]  /*0740*/  IMAD.MOV.U32 R16, RZ, RZ, R29 ;  /* 0x000000ffff107224 */ /* 0x000fc600078e001d */
[----:B0-----:R-:W-:-:S07]  /*0750*/  MOV R33, R24 ;  /* 0x0000001800217202 */ /* 0x001fce0000000f00 */
.L_x_6:
[----:B------:R-:W-:Y:S05]  /*0760*/  BSYNC.RECONVERGENT B3 ;  /* 0x0000000000037941 */ /* 0x000fea0003800200 */
.L_x_5:
[----:B-----5:R-:W-:-:S13]  /*0770*/  ISETP.GE.AND P0, PT, R31, R36, PT ;  /* 0x000000241f00720c */ /* 0x020fda0003f06270 */
[----:B------:R-:W-:Y:S05]  /*0780*/  @!P0 BRA `(.L_x_7) ;  /* 0xfffffffc00008947 */ /* 0x000fea000383ffff */
.L_x_4:
[----:B------:R-:W-:Y:S05]  /*0790*/  BSYNC.RECONVERGENT B2 ;  /* 0x0000000000027941 */ /* 0x000fea0003800200 */
.L_x_3:
[C---:B------:R-:W-:Y:S01]  /*07a0*/  VIADD R20, R32.reuse, 0xfffff831 ;  /* 0xfffff83120147836 */ /* 0x040fe20000000000 */
[----:B------:R-:W-:-:S04]  /*07b0*/  IADD3 R8, PT, PT, R32, 0x1, RZ ;  /* 0x0000000120087810 */ /* 0x000fc80007ffe0ff */
[----:B------:R-:W-:-:S04]  /*07c0*/  ISETP.NE.AND P0, PT, R33, R20, PT ;  /* 0x000000142100720c */ /* 0x000fc80003f05270 */
[----:B------:R-:W-:-:S13]  /*07d0*/  ISETP.EQ.OR P0, PT, R33, R8, !P0 ;  /* 0x000000082100720c */ /* 0x000fda0004702670 */
[----:B------:R-:W-:Y:S05]  /*07e0*/  @!P0 BRA `(.L_x_8) ;  /* 0xfffffff800ac8947 */ /* 0x000fea000383ffff */
[----:B------:R-:W-:Y:S05]  /*07f0*/  BSYNC.RECONVERGENT B1 ;  /* 0x0000000000017941 */ /* 0x000fea0003800200 */
.L_x_2:
[----:B------:R-:W0:Y:S01]  /*0800*/  LDC.64 R22, c[0x0][0x398] ;  /* 0x0000e600ff167b82 */ /* 0x000e220000000a00 */
[----:B------:R-:W-:-:S07]  /*0810*/  IMAD.MOV.U32 R8, RZ, RZ, RZ ;  /* 0x000000ffff087224 */ /* 0x000fce00078e00ff */
[----:B------:R-:W1:Y:S01]  /*0820*/  LDC R24, c[0x0][0x380] ;  /* 0x0000e000ff187b82 */ /* 0x000e620000000800 */
[----:B0-----:R-:W-:-:S05]  /*0830*/  IMAD.WIDE R22, R7, 0x4, R22 ;  /* 0x0000000407167825 */ /* 0x001fca00078e0216 */
[----:B------:R0:W5:Y:S01]  /*0840*/  ATOMG.E.CAS.STRONG.GPU PT, RZ, [R22], R8, R9 ;  /* 0x0000000816ff73a9 */ /* 0x00016200001ee109 */
[----:B------:R-:W-:Y:S01]  /*0850*/  BSSY B1, `(.L_x_9) ;  /* 0x0000010000017945 */ /* 0x000fe20003800000 */
[----:B------:R-:W-:Y:S01]  /*0860*/  MOV R25, R7 ;  /* 0x0000000700197202 */ /* 0x000fe20000000f00 */
[----:B-1----:R-:W-:-:S07]  /*0870*/  IMAD.MOV.U32 R20, RZ, RZ, -0x1 ;  /* 0xffffffffff147424 */ /* 0x002fce00078e00ff */
.L_x_11:
[----:B------:R-:W-:Y:S01]  /*0880*/  IADD3 R29, PT, PT, R25, 0x1, RZ ;  /* 0x00000001191d7810 */ /* 0x000fe20007ffe0ff */
[----:B------:R-:W-:Y:S05]  /*0890*/  YIELD ;  /* 0x0000000000007946 */ /* 0x000fea0003800000 */
[----:B------:R-:W-:Y:S01]  /*08a0*/  ISETP.GE.AND P0, PT, R29, R24, PT ;  /* 0x000000181d00720c */ /* 0x000fe20003f06270 */
[----:B------:R-:W-:-:S12]  /*08b0*/  IMAD.MOV.U32 R7, RZ, RZ, R0 ;  /* 0x000000ffff077224 */ /* 0x000fd800078e0000 */
[----:B------:R-:W-:Y:S05]  /*08c0*/  @P0 BRA `(.L_x_10) ;  /* 0x0000000000200947 */ /* 0x000fea0003800000 */
[----:B0-----:R-:W0:Y:S01]  /*08d0*/  LDC.64 R22, c[0x0][0x398] ;  /* 0x0000e600ff167b82 */ /* 0x001e220000000a00 */
[----:B------:R-:W-:Y:S02]  /*08e0*/  HFMA2 R21, -RZ, RZ, 0, 0 ;  /* 0x00000000ff157431 */ /* 0x000fe400000001ff */
[----:B0-----:R-:W-:-:S05]  /*08f0*/  IMAD.WIDE R22, R25, 0x4, R22 ;  /* 0x0000000419167825 */ /* 0x001fca00078e0216 */
[----:B------:R-:W2:Y:S01]  /*0900*/  ATOMG.E.CAS.STRONG.GPU PT, R21, [R22+0x4], R20, R21 ;  /* 0x00000414161573a9 */ /* 0x000ea200001ee115 */
[----:B------:R-:W-:Y:S01]  /*0910*/  IMAD.MOV.U32 R25, RZ, RZ, R29 ;  /* 0x000000ffff197224 */ /* 0x000fe200078e001d */
[----:B--2---:R-:W-:-:S13]  /*0920*/  ISETP.NE.AND P0, PT, R21, -0x1, PT ;  /* 0xffffffff1500780c */ /* 0x004fda0003f05270 */
[----:B------:R-:W-:Y:S05]  /*0930*/  @P0 BRA `(.L_x_11) ;  /* 0xfffffffc00d00947 */ /* 0x000fea000383ffff */
[----:B------:R-:W-:-:S07]  /*0940*/  MOV R7, R29 ;  /* 0x0000001d00077202 */ /* 0x000fce0000000f00 */
.L_x_10:
[----:B------:R-:W-:Y:S05]  /*0950*/  BSYNC B1 ;  /* 0x0000000000017941 */ /* 0x000fea0003800000 */
.L_x_9:
[----:B------:R-:W-:-:S13]  /*0960*/  ISETP.NE.AND P0, PT, R7, R0, PT ;  /* 0x000000000700720c */ /* 0x000fda0003f05270 */
[----:B------:R-:W-:Y:S05]  /*0970*/  @P0 BRA `(.L_x_12) ;  /* 0xfffffff800100947 */ /* 0x000fea000383ffff */
.L_x_1:
[----:B------:R-:W-:Y:S05]  /*0980*/  BSYNC B0 ;  /* 0x0000000000007941 */ /* 0x000fea0003800000 */
.L_x_0:
[----:B-----5:R-:W-:Y:S04]  /*0990*/  STG.E.64 desc[UR4][R10.64], R14 ;  /* 0x0000000e0a007986 */ /* 0x020fe8000c101b04 */
[----:B------:R-:W-:Y:S04]  /*09a0*/  STG.E.64 desc[UR4][R10.64+0x8], R26 ;  /* 0x0000081a0a007986 */ /* 0x000fe8000c101b04 */
[----:B------:R-:W-:Y:S04]  /*09b0*/  STG.E.64 desc[UR4][R10.64+0x10], R16 ;  /* 0x000010100a007986 */ /* 0x000fe8000c101b04 */
[----:B------:R-:W-:Y:S04]  /*09c0*/  STG.E.64 desc[UR4][R10.64+0x18], R18 ;  /* 0x000018120a007986 */ /* 0x000fe8000c101b04 */
[----:B------:R-:W-:Y:S04]  /*09d0*/  STG.E.64 desc[UR4][R10.64+0x28], R12 ;  /* 0x0000280c0a007986 */ /* 0x000fe8000c101b04 */
[----:B------:R-:W-:Y:S01]  /*09e0*/  STG.E desc[UR4][R10.64+0x20], R6 ;  /* 0x000020060a007986 */ /* 0x000fe2000c101904 */
[----:B------:R-:W-:Y:S05]  /*09f0*/  EXIT ;  /* 0x000000000000794d */ /* 0x000fea0003800000 */
.L_x_13:
[----:B------:R-:W-:-:S00]  /*0a00*/  BRA `(.L_x_13) ;  /* 0xfffffffc00fc7947 */ /* 0x000fc0000383ffff */
[----:B------:R-:W-:-:S00]  /*0a10*/  NOP ;  /* 0x0000000000007918 */ /* 0x000fc00000000000 */
        /* <DEDUP_REMOVED lines=14> */
.L_x_23:


//--------------------- .text._Z18setupRandGeneratorPfP17curandStateXORWOW --------------------------
	.section	.text._Z18setupRandGeneratorPfP17curandStateXORWOW,"ax",@progbits
	.align	128
        .global         _Z18setupRandGeneratorPfP17curandStateXORWOW
        .type           _Z18setupRandGeneratorPfP17curandStateXORWOW,@function
        .size           _Z18setupRandGeneratorPfP17curandStateXORWOW,(.L_x_24 - _Z18setupRandGeneratorPfP17curandStateXORWOW)
        .other          _Z18setupRandGeneratorPfP17curandStateXORWOW,@"STO_CUDA_ENTRY STV_DEFAULT"
_Z18setupRandGeneratorPfP17curandStateXORWOW:
.text._Z18setupRandGeneratorPfP17curandStateXORWOW:
        /* <DEDUP_REMOVED lines=13> */
[----:B----4-:R-:W-:-:S06]  /*00d0*/  IMAD.WIDE R2, R13, 0x4, R2 ;  /* 0x000000040d027825 */ /* 0x010fcc00078e0202 */
[----:B---3--:R-:W2:Y:S01]  /*00e0*/  LDG.E R2, desc[UR4][R2.64] ;  /* 0x0000000402027981 */ /* 0x008ea2000c1e1900 */
[----:B------:R-:W-:Y:S01]  /*00f0*/  IMAD.MOV.U32 R6, RZ, RZ, 0x0 ;  /* 0x00000000ff067424 */ /* 0x000fe200078e00ff */
[C---:B------:R-:W-:Y:S01]  /*0100*/  ISETP.NE.AND P0, PT, R13.reuse, RZ, PT ;  /* 0x000000ff0d00720c */ /* 0x040fe20003f05270 */
[----:B------:R-:W-:Y:S01]  /*0110*/  IMAD.MOV.U32 R7, RZ, RZ, 0x41cdcd65 ;  /* 0x41cdcd65ff077424 */ /* 0x000fe200078e00ff */
[----:B------:R-:W-:Y:S01]  /*0120*/  BSSY.RECONVERGENT B0, `(.L_x_14) ;  /* 0x00000e4000007945 */ /* 0x000fe20003800200 */
[----:B--2---:R-:W0:Y:S04]  /*0130*/  F2F.F64.F32 R4, R2 ;  /* 0x0000000200047310 */ /* 0x004e280000201800 */
[----:B0-----:R-:W-:Y:S01]  /*0140*/  DFMA R4, R4, R6, 7 ;  /* 0x401c00000404742b */ /* 0x001fe20000000006 */
[----:B------:R-:W0:Y:S09]  /*0150*/  LDC.64 R6, c[0x0][0x388] ;  /* 0x0000e200ff067b82 */ /* 0x000e320000000a00 */
[----:B------:R-:W1:Y:S02]  /*0160*/  F2I.U64.F64.TRUNC R4, R4 ;  /* 0x0000000400047311 */ /* 0x000e64000030d800 */
[----:B-1----:R-:W-:Y:S01]  /*0170*/  LOP3.LUT R0, R4, 0xaad26b49, RZ, 0x3c, !PT ;  /* 0xaad26b4904007812 */ /* 0x002fe200078e3cff */
[----:B0-----:R-:W-:Y:S01]  /*0180*/  IMAD.WIDE R6, R13, 0x30, R6 ;  /* 0x000000300d067825 */ /* 0x001fe200078e0206 */
[----:B------:R-:W-:-:S03]  /*0190*/  LOP3.LUT R8, R5, 0xf7dcefdd, RZ, 0x3c, !PT ;  /* 0xf7dcefdd05087812 */ /* 0x000fc600078e3cff */
[----:B------:R-:W-:Y:S02]  /*01a0*/  IMAD R0, R0, 0x4182bed5, RZ ;  /* 0x4182bed500007824 */ /* 0x000fe400078e02ff */
[----:B------:R-:W-:Y:S02]  /*01b0*/  IMAD R9, R8, -0x658354e5, RZ ;  /* 0x9a7cab1b08097824 */ /* 0x000fe400078e02ff */
[C---:B------:R-:W-:Y:S01]  /*01c0*/  VIADD R11, R0.reuse, 0x583f19 ;  /* 0x00583f19000b7836 */ /* 0x040fe20000000000 */
[C---:B------:R-:W-:Y:S01]  /*01d0*/  LOP3.LUT R2, R0.reuse, 0x159a55e5, RZ, 0x3c, !PT ;  /* 0x159a55e500027812 */ /* 0x040fe200078e3cff */
[C---:B------:R-:W-:Y:S01]  /*01e0*/  VIADD R3, R9.reuse, 0x1f123bb5 ;  /* 0x1f123bb509037836 */ /* 0x040fe20000000000 */
[C---:B------:R-:W-:Y:S02]  /*01f0*/  IADD3 R8, PT, PT, R0.reuse, 0x64f0c9, R9 ;  /* 0x0064f0c900087810 */ /* 0x040fe40007ffe009 */
[----:B------:R-:W-:Y:S01]  /*0200*/  LOP3.LUT R10, R9, 0x5491333, RZ, 0x3c, !PT ;  /* 0x05491333090a7812 */ /* 0x000fe200078e3cff */
[----:B------:R-:W-:Y:S01]  /*0210*/  VIADD R9, R0, 0x75bcd15 ;  /* 0x075bcd1500097836 */ /* 0x000fe20000000000 */
[----:B------:R0:W-:Y:S04]  /*0220*/  STG.E.64 desc[UR4][R6.64+0x8], R2 ;  /* 0x0000080206007986 */ /* 0x0001e8000c101b04 */
[----:B------:R0:W-:Y:S04]  /*0230*/  STG.E.64 desc[UR4][R6.64], R8 ;  /* 0x0000000806007986 */ /* 0x0001e8000c101b04 */
[----:B------:R0:W-:Y:S01]  /*0240*/  STG.E.64 desc[UR4][R6.64+0x10], R10 ;  /* 0x0000100a06007986 */ /* 0x0001e2000c101b04 */
[----:B------:R-:W-:Y:S05]  /*0250*/  @!P0 BRA `(.L_x_15) ;  /* 0x0000000c00408947 */ /* 0x000fea0003800000 */
[----:B------:R-:W-:Y:S01]  /*0260*/  SHF.R.S32.HI R0, RZ, 0x1f, R13 ;  /* 0x0000001fff007819 */ /* 0x000fe2000001140d */
[----:B------:R-:W-:-:S07]  /*0270*/  IMAD.MOV.U32 R12, RZ, RZ, RZ ;  /* 0x000000ffff0c7224 */ /* 0x000fce00078e00ff */
.L_x_21:
[----:B0-----:R-:W-:Y:S01]  /*0280*/  LOP3.LUT R2, R13, 0x3, RZ, 0xc0, !PT ;  /* 0x000000030d027812 */ /* 0x001fe200078ec0ff */
[----:B------:R-:W-:Y:S03]  /*0290*/  BSSY.RECONVERGENT B1, `(.L_x_16) ;  /* 0x00000c6000017945 */ /* 0x000fe60003800200 */
[----:B------:R-:W-:-:S04]  /*02a0*/  ISETP.NE.U32.AND P0, PT, R2, RZ, PT ;  /* 0x000000ff0200720c */ /* 0x000fc80003f05070 */
[----:B------:R-:W-:-:S13]  /*02b0*/  ISETP.NE.AND.EX P0, PT, RZ, RZ, PT, P0 ;  /* 0x000000ffff00720c */ /* 0x000fda0003f05300 */
[----:B------:R-:W-:Y:S05]  /*02c0*/  @!P0 BRA `(.L_x_17) ;  /* 0x0000000c00088947 */ /* 0x000fea0003800000 */
[----:B------:R-:W0:Y:S01]  /*02d0*/  LDC.64 R8, c[0x4][RZ] ;  /* 0x01000000ff087b82 */ /* 0x000e220000000a00 */
[----:B------:R-:W-:Y:S02]  /*02e0*/  IMAD.MOV.U32 R14, RZ, RZ, RZ ;  /* 0x000000ffff0e7224 */ /* 0x000fe400078e00ff */
[----:B0-----:R-:W-:-:S07]  /*02f0*/  IMAD.WIDE.U32 R8, R12, 0xc80, R8 ;  /* 0x00000c800c087825 */ /* 0x001fce00078e0008 */
.L_x_20:
[----:B0-----:R-:W-:Y:S01]  /*0300*/  IMAD.MOV.U32 R15, RZ, RZ, RZ ;  /* 0x000000ffff0f7224 */ /* 0x001fe200078e00ff */
[----:B------:R-:W-:Y:S01]  /*0310*/  CS2R R2, SRZ ;  /* 0x0000000000027805 */ /* 0x000fe2000001ff00 */
[----:B------:R-:W-:Y:S01]  /*0320*/  IMAD.MOV.U32 R17, RZ, RZ, RZ ;  /* 0x000000ffff117224 */ /* 0x000fe200078e00ff */
[----:B------:R-:W-:-:S07]  /*0330*/  CS2R R4, SRZ ;  /* 0x0000000000047805 */ /* 0x000fce000001ff00 */
.L_x_19:
[----:B------:R-:W-:-:S05]  /*0340*/  IMAD.WIDE.U32 R10, R17, 0x4, R6 ;  /* 0x00000004110a7825 */ /* 0x000fca00078e0006 */
[----:B------:R0:W5:Y:S01]  /*0350*/  LDG.E R16, desc[UR4][R10.64+0x4] ;  /* 0x000004040a107981 */ /* 0x000162000c1e1900 */
[----:B------:R-:W-:-:S07]  /*0360*/  IMAD.MOV.U32 R19, RZ, RZ, RZ ;  /* 0x000000ffff137224 */ /* 0x000fce00078e00ff */
.L_x_18:
[----:B-----5:R-:W-:Y:S01]  /*0370*/  SHF.R.U32.HI R24, RZ, R19, R16 ;  /* 0x00000013ff187219 */ /* 0x020fe20000011610 */
[----:B0-----:R-:W-:-:S03]  /*0380*/  IMAD.SHL.U32 R10, R17, 0x20, RZ ;  /* 0x00000020110a7824 */ /* 0x001fc600078e00ff */
[----:B------:R-:W-:Y:S01]  /*0390*/  LOP3.LUT R11, R24, 0x1, RZ, 0xc0, !PT ;  /* 0x00000001180b7812 */ /* 0x000fe200078ec0ff */
[----:B------:R-:W-:-:S03]  /*03a0*/  IMAD.IADD R10, R10, 0x1, R19 ;  /* 0x000000010a0a7824 */ /* 0x000fc600078e0213 */
[----:B------:R-:W-:Y:S01]  /*03b0*/  ISETP.NE.U32.AND P0, PT, R11, 0x1, PT ;  /* 0x000000010b00780c */ /* 0x000fe20003f05070 */
[----:B------:R-:W-:-:S03]  /*03c0*/  IMAD R11, R10, 0x5, RZ ;  /* 0x000000050a0b7824 */ /* 0x000fc600078e02ff */
[----:B------:R-:W-:Y:S01]  /*03d0*/  R2P PR, R24, 0x7e ;  /* 0x0000007e18007804 */ /* 0x000fe20000000000 */
[----:B------:R-:W-:-:S08]  /*03e0*/  IMAD.WIDE.U32 R10, R11, 0x4, R8 ;  /* 0x000000040b0a7825 */ /* 0x000fd000078e0008 */
[----:B------:R-:W2:Y:S04]  /*03f0*/  @!P0 LDG.E R18, desc[UR4][R10.64] ;  /* 0x000000040a128981 */ /* 0x000ea8000c1e1900 */
[----:B------:R-:W3:Y:S04]  /*0400*/  @!P0 LDG.E R20, desc[UR4][R10.64+0x10] ;  /* 0x000010040a148981 */ /* 0x000ee8000c1e1900 */
[----:B------:R-:W4:Y:S04]  /*0410*/  @P1 LDG.E R22, desc[UR4][R10.64+0x14] ;  /* 0x000014040a161981 */ /* 0x000f28000c1e1900 */
[----:B------:R-:W4:Y:S04]  /*0420*/  @P2 LDG.E R26, desc[UR4][R10.64+0x28] ;  /* 0x000028040a1a2981 */ /* 0x000f28000c1e1900 */
[----:B------:R-:W4:Y:S04]  /*0430*/  @!P0 LDG.E R21, desc[UR4][R10.64+0x4] ;  /* 0x000004040a158981 */ /* 0x000f28000c1e1900 */
[----:B------:R-:W4:Y:S04]  /*0440*/  @!P0 LDG.E R23, desc[UR4][R10.64+0xc] ;  /* 0x00000c040a178981 */ /* 0x000f28000c1e1900 */
[----:B------:R-:W4:Y:S04]  /*0450*/  @P1 LDG.E R25, desc[UR4][R10.64+0x18] ;  /* 0x000018040a191981 */ /* 0x000f28000c1e1900 */
[----:B------:R-:W4:Y:S04]  /*0460*/  @P3 LDG.E R28, desc[UR4][R10.64+0x3c] ;  /* 0x00003c040a1c3981 */ /* 0x000f28000c1e1900 */
[----:B------:R-:W4:Y:S01]  /*0470*/  @P6 LDG.E R27, desc[UR4][R10.64+0x7c] ;  /* 0x00007c040a1b6981 */ /* 0x000f22000c1e1900 */
[----:B--2---:R-:W-:-:S03]  /*0480*/  @!P0 LOP3.LUT R15, R15, R18, RZ, 0x3c, !PT ;  /* 0x000000120f0f8212 */ /* 0x004fc600078e3cff */
[----:B------:R-:W2:Y:S01]  /*0490*/  @!P0 LDG.E R18, desc[UR4][R10.64+0x8] ;  /* 0x000008040a128981 */ /* 0x000ea2000c1e1900 */
[----:B---3--:R-:W-:-:S03]  /*04a0*/  @!P0 LOP3.LUT R3, R3, R20, RZ, 0x3c, !PT ;  /* 0x0000001403038212 */ /* 0x008fc600078e3cff */
[----:B------:R-:W3:Y:S01]  /*04b0*/  @P1 LDG.E R20, desc[UR4][R10.64+0x24] ;  /* 0x000024040a141981 */ /* 0x000ee2000c1e1900 */
[----:B----4-:R-:W-:-:S03]  /*04c0*/  @P1 LOP3.LUT R15, R15, R22, RZ, 0x3c, !PT ;  /* 0x000000160f0f1212 */ /* 0x010fc600078e3cff */
[----:B------:R-:W4:Y:S01]  /*04d0*/  @P2 LDG.E R22, desc[UR4][R10.64+0x38] ;  /* 0x000038040a162981 */ /* 0x000f22000c1e1900 */
[----:B------:R-:W-:-:S03]  /*04e0*/  @P2 LOP3.LUT R15, R15, R26, RZ, 0x3c, !PT ;  /* 0x0000001a0f0f2212 */ /* 0x000fc600078e3cff */
[----:B------:R-:W4:Y:S01]  /*04f0*/  @P4 LDG.E R26, desc[UR4][R10.64+0x50] ;  /* 0x000050040a1a4981 */ /* 0x000f22000c1e1900 */
[----:B------:R-:W-:-:S03]  /*0500*/  @!P0 LOP3.LUT R4, R4, R21, RZ, 0x3c, !PT ;  /* 0x0000001504048212 */ /* 0x000fc600078e3cff */
[----:B------:R-:W4:Y:S01]  /*0510*/  @P1 LDG.E R21, desc[UR4][R10.64+0x20] ;  /* 0x000020040a151981 */ /* 0x000f22000c1e1900 */
[----:B------:R-:W-:-:S03]  /*0520*/  @!P0 LOP3.LUT R2, R2, R23, RZ, 0x3c, !PT ;  /* 0x0000001702028212 */ /* 0x000fc600078e3cff */
[----:B------:R-:W4:Y:S01]  /*0530*/  @P2 LDG.E R23, desc[UR4][R10.64+0x2c] ;  /* 0x00002c040a172981 */ /* 0x000f22000c1e1900 */
[----:B------:R-:W-:-:S03]  /*0540*/  @P1 LOP3.LUT R4, R4, R25, RZ, 0x3c, !PT ;  /* 0x0000001904041212 */ /* 0x000fc600078e3cff */
[----:B------:R-:W4:Y:S01]  /*0550*/  @P2 LDG.E R25, desc[UR4][R10.64+0x34] ;  /* 0x000034040a192981 */ /* 0x000f22000c1e1900 */
[----:B--2---:R-:W-:-:S03]  /*0560*/  @!P0 LOP3.LUT R5, R5, R18, RZ, 0x3c, !PT ;  /* 0x0000001205058212 */ /* 0x004fc600078e3cff */
[----:B------:R-:W2:Y:S01]  /*0570*/  @P1 LDG.E R18, desc[UR4][R10.64+0x1c] ;  /* 0x00001c040a121981 */ /* 0x000ea2000c1e1900 */
[----:B---3--:R-:W-:-:S03]  /*0580*/  @P1 LOP3.LUT R3, R3, R20, RZ, 0x3c, !PT ;  /* 0x0000001403031212 */ /* 0x008fc600078e3cff */
[----:B------:R-:W3:Y:S01]  /*0590*/  @P2 LDG.E R20, desc[UR4][R10.64+0x30] ;  /* 0x000030040a142981 */ /* 0x000ee2000c1e1900 */
[----:B----4-:R-:W-:-:S03]  /*05a0*/  @P2 LOP3.LUT R3, R3, R22, RZ, 0x3c, !PT ;  /* 0x0000001603032212 */ /* 0x010fc600078e3cff */
[----:B------:R-:W4:Y:S01]  /*05b0*/  @P3 LDG.E R22, desc[UR4][R10.64+0x4c] ;  /* 0x00004c040a163981 */ /* 0x000f22000c1e1900 */
[----:B------:R-:W-:-:S04]  /*05c0*/  @P3 LOP3.LUT R15, R15, R28, RZ, 0x3c, !PT ;  /* 0x0000001c0f0f3212 */ /* 0x000fc800078e3cff */
[----:B------:R-:W-:Y:S02]  /*05d0*/  @P4 LOP3.LUT R15, R15, R26, RZ, 0x3c, !PT ;  /* 0x0000001a0f0f4212 */ /* 0x000fe400078e3cff */
[----:B------:R-:W-:Y:S01]  /*05e0*/  @P1 LOP3.LUT R2, R2, R21, RZ, 0x3c, !PT ;  /* 0x0000001502021212 */ /* 0x000fe200078e3cff */
[----:B------:R-:W4:Y:S04]  /*05f0*/  @P5 LDG.E R26, desc[UR4][R10.64+0x64] ;  /* 0x000064040a1a5981 */ /* 0x000f28000c1e1900 */
[----:B------:R-:W4:Y:S01]  /*0600*/  @P3 LDG.E R21, desc[UR4][R10.64+0x40] ;  /* 0x000040040a153981 */ /* 0x000f22000c1e1900 */
[----:B------:R-:W-:Y:S02]  /*0610*/  @P2 LOP3.LUT R4, R4, R23, RZ, 0x3c, !PT ;  /* 0x0000001704042212 */ /* 0x000fe400078e3cff */
[----:B------:R-:W-:Y:S01]  /*0620*/  @P2 LOP3.LUT R2, R2, R25, RZ, 0x3c, !PT ;  /* 0x0000001902022212 */ /* 0x000fe200078e3cff */
[----:B------:R-:W4:Y:S04]  /*0630*/  @P3 LDG.E R23, desc[UR4][R10.64+0x48] ;  /* 0x000048040a173981 */ /* 0x000f28000c1e1900 */
[----:B------:R-:W4:Y:S01]  /*0640*/  @P4 LDG.E R25, desc[UR4][R10.64+0x54] ;  /* 0x000054040a194981 */ /* 0x000f22000c1e1900 */
[----:B--2---:R-:W-:-:S03]  /*0650*/  @P1 LOP3.LUT R5, R5, R18, RZ, 0x3c, !PT ;  /* 0x0000001205051212 */ /* 0x004fc600078e3cff */
[----:B------:R-:W2:Y:S01]  /*0660*/  @P3 LDG.E R18, desc[UR4][R10.64+0x44] ;  /* 0x000044040a123981 */ /* 0x000ea2000c1e1900 */
[----:B---3--:R-:W-:-:S03]  /*0670*/  @P2 LOP3.LUT R5, R5, R20, RZ, 0x3c, !PT ;  /* 0x0000001405052212 */ /* 0x008fc600078e3cff */
[----:B------:R-:W3:Y:S01]  /*0680*/  @P4 LDG.E R20, desc[UR4][R10.64+0x58] ;  /* 0x000058040a144981 */ /* 0x000ee2000c1e1900 */
[----:B----4-:R-:W-:-:S03]  /*0690*/  @P3 LOP3.LUT R3, R3, R22, RZ, 0x3c, !PT ;  /* 0x0000001603033212 */ /* 0x010fc600078e3cff */
[----:B------:R-:W4:Y:S01]  /*06a0*/  @P4 LDG.E R22, desc[UR4][R10.64+0x60] ;  /* 0x000060040a164981 */ /* 0x000f22000c1e1900 */
[----:B------:R-:W-:Y:S02]  /*06b0*/  LOP3.LUT P0, RZ, R24, 0x80, RZ, 0xc0, !PT ;  /* 0x0000008018ff7812 */ /* 0x000fe4000780c0ff */
[----:B------:R-:W-:Y:S02]  /*06c0*/  @P5 LOP3.LUT R15, R15, R26, RZ, 0x3c, !PT ;  /* 0x0000001a0f0f5212 */ /* 0x000fe400078e3cff */
[----:B------:R-:W4:Y:S01]  /*06d0*/  @P6 LDG.E R26, desc[UR4][R10.64+0x78] ;  /* 0x000078040a1a6981 */ /* 0x000f22000c1e1900 */
[----:B------:R-:W-:-:S03]  /*06e0*/  @P3 LOP3.LUT R4, R4, R21, RZ, 0x3c, !PT ;  /* 0x0000001504043212 */ /* 0x000fc600078e3cff */
[----:B------:R-:W4:Y:S01]  /*06f0*/  @P4 LDG.E R21, desc[UR4][R10.64+0x5c] ;  /* 0x00005c040a154981 */ /* 0x000f22000c1e1900 */
[----:B------:R-:W-:-:S03]  /*0700*/  @P3 LOP3.LUT R2, R2, R23, RZ, 0x3c, !PT ;  /* 0x0000001702023212 */ /* 0x000fc600078e3cff */
[----:B------:R-:W4:Y:S01]  /*0710*/  @P5 LDG.E R23, desc[UR4][R10.64+0x68] ;  /* 0x000068040a175981 */ /* 0x000f22000c1e1900 */
[----:B------:R-:W-:-:S03]  /*0720*/  @P4 LOP3.LUT R4, R4, R25, RZ, 0x3c, !PT ;  /* 0x0000001904044212 */ /* 0x000fc600078e3cff */
[----:B------:R-:W4:Y:S01]  /*0730*/  @P5 LDG.E R25, desc[UR4][R10.64+0x70] ;  /* 0x000070040a195981 */ /* 0x000f22000c1e1900 */
[----:B--2---:R-:W-:-:S03]  /*0740*/  @P3 LOP3.LUT R5, R5, R18, RZ, 0x3c, !PT ;  /* 0x0000001205053212 */ /* 0x004fc600078e3cff */
[----:B------:R-:W2:Y:S01]  /*0750*/  @P5 LDG.E R18, desc[UR4][R10.64+0x6c] ;  /* 0x00006c040a125981 */ /* 0x000ea2000c1e1900 */
[----:B---3--:R-:W-:-:S03]  /*0760*/  @P4 LOP3.LUT R5, R5, R20, RZ, 0x3c, !PT ;  /* 0x0000001405054212 */ /* 0x008fc600078e3cff */
[----:B------:R-:W3:Y:S01]  /*0770*/  @P5 LDG.E R20, desc[UR4][R10.64+0x74] ;  /* 0x000074040a145981 */ /* 0x000ee2000c1e1900 */
[----:B----4-:R-:W-:-:S03]  /*0780*/  @P4 LOP3.LUT R3, R3, R22, RZ, 0x3c, !PT ;  /* 0x0000001603034212 */ /* 0x010fc600078e3cff */
[----:B------:R-:W4:Y:S01]  /*0790*/  @P0 LDG.E R22, desc[UR4][R10.64+0x8c] ;  /* 0x00008c040a160981 */ /* 0x000f22000c1e1900 */
[----:B------:R-:W-:-:S03]  /*07a0*/  @P6 LOP3.LUT R15, R15, R26, RZ, 0x3c, !PT ;  /* 0x0000001a0f0f6212 */ /* 0x000fc600078e3cff */
        /* <DEDUP_REMOVED lines=13> */
[----:B------:R-:W-:Y:S02]  /*0880*/  @P6 LOP3.LUT R4, R4, R27, RZ, 0x3c, !PT ;  /* 0x0000001b04046212 */ /* 0x000fe400078e3cff */
[----:B------:R-:W-:Y:S02]  /*0890*/  @P6 LOP3.LUT R2, R2, R21, RZ, 0x3c, !PT ;  /* 0x0000001502026212 */ /* 0x000fe400078e3cff */
[----:B------:R-:W-:Y:S02]  /*08a0*/  @P0 LOP3.LUT R4, R4, R23, RZ, 0x3c, !PT ;  /* 0x0000001704040212 */ /* 0x000fe400078e3cff */
[----:B------:R-:W-:Y:S02]  /*08b0*/  @P0 LOP3.LUT R2, R2, R25, RZ, 0x3c, !PT ;  /* 0x0000001902020212 */ /* 0x000fe400078e3cff */
[----:B--2---:R-:W-:Y:S02]  /*08c0*/  @P6 LOP3.LUT R5, R5, R18, RZ, 0x3c, !PT ;  /* 0x0000001205056212 */ /* 0x004fe400078e3cff */
[----:B---3--:R-:W-:-:S02]  /*08d0*/  @P6 LOP3.LUT R3, R3, R20, RZ, 0x3c, !PT ;  /* 0x0000001403036212 */ /* 0x008fc400078e3cff */
[----:B----4-:R-:W-:Y:S02]  /*08e0*/  @P0 LOP3.LUT R5, R5, R22, RZ, 0x3c, !PT ;  /* 0x0000001605050212 */ /* 0x010fe400078e3cff */
[----:B------:R-:W-:Y:S02]  /*08f0*/  @P0 LOP3.LUT R3, R3, R26, RZ, 0x3c, !PT ;  /* 0x0000001a03030212 */ /* 0x000fe400078e3cff */
[----:B------:R-:W-:-:S13]  /*0900*/  R2P PR, R24.B1, 0x7f ;  /* 0x0000007f18007804 */ /* 0x000fda0000001000 */
[----:B------:R-:W2:Y:S04]  /*0910*/  @P0 LDG.E R18, desc[UR4][R10.64+0xa0] ;  /* 0x0000a0040a120981 */ /* 0x000ea8000c1e1900 */
[----:B------:R-:W3:Y:S04]  /*0920*/  @P1 LDG.E R22, desc[UR4][R10.64+0xb4] ;  /* 0x0000b4040a161981 */ /* 0x000ee8000c1e1900 */
[----:B------:R-:W4:Y:S04]  /*0930*/  @P2 LDG.E R26, desc[UR4][R10.64+0xc8] ;  /* 0x0000c8040a1a2981 */ /* 0x000f28000c1e1900 */
[----:B------:R-:W4:Y:S04]  /*0940*/  @P3 LDG.E R28, desc[UR4][R10.64+0xdc] ;  /* 0x0000dc040a1c3981 */ /* 0x000f28000c1e1900 */
[----:B------:R-:W4:Y:S04]  /*0950*/  @P0 LDG.E R23, desc[UR4][R10.64+0xa4] ;  /* 0x0000a4040a170981 */ /* 0x000f28000c1e1900 */
[----:B------:R-:W4:Y:S04]  /*0960*/  @P0 LDG.E R20, desc[UR4][R10.64+0xa8] ;  /* 0x0000a8040a140981 */ /* 0x000f28000c1e1900 */
[----:B------:R-:W4:Y:S04]  /*0970*/  @P4 LDG.E R25, desc[UR4][R10.64+0xf0] ;  /* 0x0000f0040a194981 */ /* 0x000f28000c1e1900 */
        /* <DEDUP_REMOVED lines=21> */
[----:B------:R-:W-:Y:S02]  /*0ad0*/  LOP3.LUT P0, RZ, R24, 0x8000, RZ, 0xc0, !PT ;  /* 0x0000800018ff7812 */ /* 0x000fe4000780c0ff */
[----:B----4-:R-:W-:Y:S01]  /*0ae0*/  @P5 LOP3.LUT R15, R15, R26, RZ, 0x3c, !PT ;  /* 0x0000001a0f0f5212 */ /* 0x010fe200078e3cff */
[----:B------:R-:W4:Y:S04]  /*0af0*/  @P3 LDG.E R24, desc[UR4][R10.64+0xe4] ;  /* 0x0000e4040a183981 */ /* 0x000f28000c1e1900 */
[----:B------:R-:W2:Y:S01]  /*0b00*/  @P6 LDG.E R26, desc[UR4][R10.64+0x118] ;  /* 0x000118040a1a6981 */ /* 0x000ea2000c1e1900 */
        /* <DEDUP_REMOVED lines=8> */
[----:B---3--:R-:W-:-:S03]  /*0b90*/  @P2 LOP3.LUT R3, R3, R22, RZ, 0x3c, !PT ;  /* 0x0000001603032212 */ /* 0x008fc600078e3cff */
[----:B------:R-:W3:Y:S01]  /*0ba0*/  @P4 LDG.E R22, desc[UR4][R10.64+0x100] ;  /* 0x000100040a164981 */ /* 0x000ee2000c1e1900 */
[----:B--2---:R-:W-:-:S03]  /*0bb0*/  @P6 LOP3.LUT R15, R15, R26, RZ, 0x3c, !PT ;  /* 0x0000001a0f0f6212 */ /* 0x004fc600078e3cff */
[----:B------:R-:W2:Y:S01]  /*0bc0*/  @P0 LDG.E R26, desc[UR4][R10.64+0x12c] ;  /* 0x00012c040a1a0981 */ /* 0x000ea2000c1e1900 */
[----:B----4-:R-:W-:-:S03]  /*0bd0*/  @P2 LOP3.LUT R2, R2, R23, RZ, 0x3c, !PT ;  /* 0x0000001702022212 */ /* 0x010fc600078e3cff */
[----:B------:R-:W4:Y:S01]  /*0be0*/  @P4 LDG.E R23, desc[UR4][R10.64+0xfc] ;  /* 0x0000fc040a174981 */ /* 0x000f22000c1e1900 */
[----:B------:R-:W-:-:S03]  /*0bf0*/  @P2 LOP3.LUT R5, R5, R20, RZ, 0x3c, !PT ;  /* 0x0000001405052212 */ /* 0x000fc600078e3cff */
[----:B------:R-:W4:Y:S01]  /*0c00*/  @P4 LDG.E R20, desc[UR4][R10.64+0xf8] ;  /* 0x0000f8040a144981 */ /* 0x000f22000c1e1900 */
[----:B------:R-:W-:Y:S02]  /*0c10*/  @P3 LOP3.LUT R2, R2, R27, RZ, 0x3c, !PT ;  /* 0x0000001b02023212 */ /* 0x000fe400078e3cff */
[----:B------:R-:W-:Y:S01]  /*0c20*/  @P3 LOP3.LUT R4, R4, R25, RZ, 0x3c, !PT ;  /* 0x0000001904043212 */ /* 0x000fe200078e3cff */
[----:B------:R-:W4:Y:S01]  /*0c30*/  @P5 LDG.E R27, desc[UR4][R10.64+0x110] ;  /* 0x000110040a1b5981 */ /* 0x000f22000c1e1900 */
[----:B------:R-:W-:-:S03]  /*0c40*/  @P3 LOP3.LUT R5, R5, R24, RZ, 0x3c, !PT ;  /* 0x0000001805053212 */ /* 0x000fc600078e3cff */
[----:B------:R-:W4:Y:S04]  /*0c50*/  @P5 LDG.E R25, desc[UR4][R10.64+0x108] ;  /* 0x000108040a195981 */ /* 0x000f28000c1e1900 */
        /* <DEDUP_REMOVED lines=19> */
[----:B------:R-:W-:-:S05]  /*0d90*/  VIADD R19, R19, 0x10 ;  /* 0x0000001013137836 */ /* 0x000fca0000000000 */
[----:B------:R-:W-:Y:S02]  /*0da0*/  ISETP.NE.AND P1, PT, R19, 0x20, PT ;  /* 0x000000201300780c */ /* 0x000fe40003f25270 */
[----:B------:R-:W-:Y:S02]  /*0db0*/  @P5 LOP3.LUT R3, R3, R18, RZ, 0x3c, !PT ;  /* 0x0000001203035212 */ /* 0x000fe400078e3cff */
[----:B------:R-:W-:Y:S02]  /*0dc0*/  @P6 LOP3.LUT R4, R4, R21, RZ, 0x3c, !PT ;  /* 0x0000001504046212 */ /* 0x000fe400078e3cff */
[----:B---3--:R-:W-:-:S04]  /*0dd0*/  @P6 LOP3.LUT R3, R3, R22, RZ, 0x3c, !PT ;  /* 0x0000001603036212 */ /* 0x008fc800078e3cff */
[----:B--2---:R-:W-:Y:S02]  /*0de0*/  @P0 LOP3.LUT R3, R3, R26, RZ, 0x3c, !PT ;  /* 0x0000001a03030212 */ /* 0x004fe400078e3cff */
[----:B----4-:R-:W-:Y:S02]  /*0df0*/  @P6 LOP3.LUT R2, R2, R23, RZ, 0x3c, !PT ;  /* 0x0000001702026212 */ /* 0x010fe400078e3cff */
[----:B------:R-:W-:Y:S02]  /*0e00*/  @P6 LOP3.LUT R5, R5, R20, RZ, 0x3c, !PT ;  /* 0x0000001405056212 */ /* 0x000fe400078e3cff */
[----:B------:R-:W-:Y:S02]  /*0e10*/  @P0 LOP3.LUT R2, R2, R27, RZ, 0x3c, !PT ;  /* 0x0000001b02020212 */ /* 0x000fe400078e3cff */
[----:B------:R-:W-:Y:S02]  /*0e20*/  @P0 LOP3.LUT R4, R4, R25, RZ, 0x3c, !PT ;  /* 0x0000001904040212 */ /* 0x000fe400078e3cff */
[----:B------:R-:W-:Y:S01]  /*0e30*/  @P0 LOP3.LUT R5, R5, R24, RZ, 0x3c, !PT ;  /* 0x0000001805050212 */ /* 0x000fe200078e3cff */
[----:B------:R-:W-:Y:S06]  /*0e40*/  @P1 BRA `(.L_x_18) ;  /* 0xfffffff400481947 */ /* 0x000fec000383ffff */
[----:B------:R-:W-:-:S05]  /*0e50*/  VIADD R17, R17, 0x1 ;  /* 0x0000000111117836 */ /* 0x000fca0000000000 */
[----:B------:R-:W-:-:S13]  /*0e60*/  ISETP.NE.AND P0, PT, R17, 0x5, PT ;  /* 0x000000051100780c */ /* 0x000fda0003f05270 */
[----:B------:R-:W-:Y:S05]  /*0e70*/  @P0 BRA `(.L_x_19) ;  /* 0xfffffff400300947 */ /* 0x000fea000383ffff */
[----:B------:R0:W-:Y:S01]  /*0e80*/  STG.E.64 desc[UR4][R6.64+0x8], R4 ;  /* 0x0000080406007986 */ /* 0x0001e2000c101b04 */
[----:B------:R-:W-:Y:S01]  /*0e90*/  VIADD R14, R14, 0x1 ;  /* 0x000000010e0e7836 */ /* 0x000fe20000000000 */
[----:B------:R-:W-:Y:S02]  /*0ea0*/  LOP3.LUT R11, R13, 0x3, RZ, 0xc0, !PT ;  /* 0x000000030d0b7812 */ /* 0x000fe400078ec0ff */
[----:B------:R0:W-:Y:S02]  /*0eb0*/  STG.E.64 desc[UR4][R6.64+0x10], R2 ;  /* 0x0000100206007986 */ /* 0x0001e4000c101b04 */
[----:B------:R-:W-:Y:S02]  /*0ec0*/  ISETP.GE.U32.AND P0, PT, R14, R11, PT ;  /* 0x0000000b0e00720c */ /* 0x000fe40003f06070 */
[----:B------:R0:W-:Y:S11]  /*0ed0*/  STG.E desc[UR4][R6.64+0x4], R15 ;  /* 0x0000040f06007986 */ /* 0x0001f6000c101904 */
[----:B------:R-:W-:Y:S05]  /*0ee0*/  @!P0 BRA `(.L_x_20) ;  /* 0xfffffff400048947 */ /* 0x000fea000383ffff */
.L_x_17:
[----:B------:R-:W-:Y:S05]  /*0ef0*/  BSYNC.RECONVERGENT B1 ;  /* 0x0000000000017941 */ /* 0x000fea0003800200 */
.L_x_16:
[C---:B------:R-:W-:Y:S01]  /*0f00*/  ISETP.GT.U32.AND P0, PT, R13.reuse, 0x3, PT ;  /* 0x000000030d00780c */ /* 0x040fe20003f04070 */
[----:B------:R-:W-:Y:S01]  /*0f10*/  VIADD R12, R12, 0x1 ;  /* 0x000000010c0c7836 */ /* 0x000fe20000000000 */
[--C-:B------:R-:W-:Y:S02]  /*0f20*/  SHF.R.U64 R13, R13, 0x2, R0.reuse ;  /* 0x000000020d0d7819 */ /* 0x100fe40000001200 */
[----:B------:R-:W-:Y:S02]  /*0f30*/  ISETP.GT.U32.AND.EX P0, PT, R0, RZ, PT, P0 ;  /* 0x000000ff0000720c */ /* 0x000fe40003f04100 */
[----:B------:R-:W-:-:S11]  /*0f40*/  SHF.R.U32.HI R0, RZ, 0x2, R0 ;  /* 0x00000002ff007819 */ /* 0x000fd60000011600 */
[----:B------:R-:W-:Y:S05]  /*0f50*/  @P0 BRA `(.L_x_21) ;  /* 0xfffffff000c80947 */ /* 0x000fea000383ffff */
.L_x_15:
[----:B------:R-:W-:Y:S05]  /*0f60*/  BSYNC.RECONVERGENT B0 ;  /* 0x0000000000007941 */ /* 0x000fea0003800200 */
.L_x_14:
[----:B------:R-:W-:Y:S04]  /*0f70*/  STG.E.64 desc[UR4][R6.64+0x18], RZ ;  /* 0x000018ff06007986 */ /* 0x000fe8000c101b04 */
[----:B------:R-:W-:Y:S04]  /*0f80*/  STG.E desc[UR4][R6.64+0x20], RZ ;  /* 0x000020ff06007986 */ /* 0x000fe8000c101904 */
[----:B------:R-:W-:Y:S01]  /*0f90*/  STG.E.64 desc[UR4][R6.64+0x28], RZ ;  /* 0x000028ff06007986 */ /* 0x000fe2000c101b04 */
[----:B------:R-:W-:Y:S05]  /*0fa0*/  EXIT ;  /* 0x000000000000794d */ /* 0x000fea0003800000 */
.L_x_22:
        /* <DEDUP_REMOVED lines=13> */
.L_x_24:


//--------------------- .nv.global.init           --------------------------
	.section	.nv.global.init,"aw",@progbits
	.align	4
.nv.global.init:
	.type		mrg32k3aM1SubSeq,@object
	.size		mrg32k3aM1SubSeq,(mrg32k3aM2SubSeq - mrg32k3aM1SubSeq)
mrg32k3aM1SubSeq:
        /*0000*/ 	.byte	0x0b, 0xcc, 0xee, 0x04, 0x73, 0x29, 0x8b, 0x6f, 0xf6, 0x53, 0x03, 0xf6, 0x23, 0xf6, 0xea, 0xda
        /* <DEDUP_REMOVED lines=125> */
	.type		mrg32k3aM2SubSeq,@object
	.size		mrg32k3aM2SubSeq,(mrg32k3aM1 - mrg32k3aM2SubSeq)
mrg32k3aM2SubSeq:
        /* <DEDUP_REMOVED lines=126> */
	.type		mrg32k3aM1,@object
	.size		mrg32k3aM1,(mrg32k3aM1Seq - mrg32k3aM1)
mrg32k3aM1:
        /* <DEDUP_REMOVED lines=144> */
	.type		mrg32k3aM1Seq,@object
	.size		mrg32k3aM1Seq,(mrg32k3aM2 - mrg32k3aM1Seq)
mrg32k3aM1Seq:
        /* <DEDUP_REMOVED lines=144> */
	.type		mrg32k3aM2,@object
	.size		mrg32k3aM2,(mrg32k3aM2Seq - mrg32k3aM2)
mrg32k3aM2:
        /* <DEDUP_REMOVED lines=144> */
	.type		mrg32k3aM2Seq,@object
	.size		mrg32k3aM2Seq,(precalc_xorwow_matrix - mrg32k3aM2Seq)
mrg32k3aM2Seq:
        /* <DEDUP_REMOVED lines=144> */
	.type		precalc_xorwow_matrix,@object
	.size		precalc_xorwow_matrix,(precalc_xorwow_offset_matrix - precalc_xorwow_matrix)
precalc_xorwow_matrix:
        /* <DEDUP_REMOVED lines=6400> */
	.type		precalc_xorwow_offset_matrix,@object
	.size		precalc_xorwow_offset_matrix,(.L_1 - precalc_xorwow_offset_matrix)
precalc_xorwow_offset_matrix:
        /* <DEDUP_REMOVED lines=6400> */
.L_1:


//--------------------- .nv.shared.reserved.0     --------------------------
	.section	.nv.shared.reserved.0,"aw",@nobits
	.weak		__nv_reservedSMEM_offset_0_alias
	.size		__nv_reservedSMEM_offset_0_alias, 0, 64
	.other		__nv_reservedSMEM_offset_0_alias,@"STO_CUDA_RESERVED_SHARED STV_DEFAULT"
__nv_reservedSMEM_offset_0_alias:
	.zero		0
	.zero		64


//--------------------- .nv.constant0._Z3bfsiPiS_S_S_PbP17curandStateXORWOW --------------------------
	.section	.nv.constant0._Z3bfsiPiS_S_S_PbP17curandStateXORWOW,"a",@progbits
	.sectionflags	@""
	.align	4
.nv.constant0._Z3bfsiPiS_S_S_PbP17curandStateXORWOW:
	.zero		952


//--------------------- .nv.constant0._Z18setupRandGeneratorPfP17curandStateXORWOW --------------------------
	.section	.nv.constant0._Z18setupRandGeneratorPfP17curandStateXORWOW,"a",@progbits
	.sectionflags	@""
	.align	4
.nv.constant0._Z18setupRandGeneratorPfP17curandStateXORWOW:
	.zero		912


//--------------------- SYMBOLS --------------------------

	.type		.nv.reservedSmem.offset0,@object
	.size		.nv.reservedSmem.offset0,0x4
